//
// Generated by NVIDIA NVVM Compiler
//
// Compiler Build ID: CL-36424714
// Cuda compilation tools, release 13.0, V13.0.88
// Based on NVVM 20.0.0
//

.version 9.0
.target sm_100
.address_size 64

	// .globl	_Z8reduce_kILi32ELi128ELi2ELi8EEviiPfS0_i
// _ZZ8reduce_kILi32ELi128ELi2ELi8EEviiPfS0_iE12shared_state has been demoted
.global .align 1 .b8 _ZN34_INTERNAL_2debd81e_4_k_cu_5c650d564cuda3std3__436_GLOBAL__N__2debd81e_4_k_cu_5c650d566ignoreE[1];
.global .align 1 .b8 _ZN34_INTERNAL_2debd81e_4_k_cu_5c650d564cuda3std3__45__cpo5beginE[1];
.global .align 1 .b8 _ZN34_INTERNAL_2debd81e_4_k_cu_5c650d564cuda3std3__45__cpo3endE[1];
.global .align 1 .b8 _ZN34_INTERNAL_2debd81e_4_k_cu_5c650d564cuda3std3__45__cpo6cbeginE[1];
.global .align 1 .b8 _ZN34_INTERNAL_2debd81e_4_k_cu_5c650d564cuda3std3__45__cpo4cendE[1];
.global .align 1 .b8 _ZN34_INTERNAL_2debd81e_4_k_cu_5c650d564cuda3std3__419piecewise_constructE[1];
.global .align 1 .b8 _ZN34_INTERNAL_2debd81e_4_k_cu_5c650d564cuda3std3__48in_placeE[1];
.global .align 1 .b8 _ZN34_INTERNAL_2debd81e_4_k_cu_5c650d564cuda3std6ranges3__45__cpo4swapE[1];
.global .align 1 .b8 _ZN34_INTERNAL_2debd81e_4_k_cu_5c650d564cuda3std6ranges3__45__cpo9iter_moveE[1];
.global .align 1 .b8 _ZN34_INTERNAL_2debd81e_4_k_cu_5c650d564cuda3std6ranges3__45__cpo7advanceE[1];
.extern .shared .align 16 .b8 smem[];

.visible .entry _Z8reduce_kILi32ELi128ELi2ELi8EEviiPfS0_i(
	.param .u32 _Z8reduce_kILi32ELi128ELi2ELi8EEviiPfS0_i_param_0,
	.param .u32 _Z8reduce_kILi32ELi128ELi2ELi8EEviiPfS0_i_param_1,
	.param .u64 .ptr .align 1 _Z8reduce_kILi32ELi128ELi2ELi8EEviiPfS0_i_param_2,
	.param .u64 .ptr .align 1 _Z8reduce_kILi32ELi128ELi2ELi8EEviiPfS0_i_param_3,
	.param .u32 _Z8reduce_kILi32ELi128ELi2ELi8EEviiPfS0_i_param_4
)
{
	.local .align 8 .b8 	__local_depot0[8];
	.reg .b64 	%SP;
	.reg .b64 	%SPL;
	.reg .pred 	%p<70>;
	.reg .b16 	%rs<32>;
	.reg .b32 	%r<225>;
	.reg .b32 	%f<78>;
	.reg .b64 	%rd<58>;
	// demoted variable
	.shared .align 8 .b8 _ZZ8reduce_kILi32ELi128ELi2ELi8EEviiPfS0_iE12shared_state[40];
	mov.u64 	%SPL, __local_depot0;
	ld.param.u64 	%rd10, [_Z8reduce_kILi32ELi128ELi2ELi8EEviiPfS0_i_param_2];
	ld.param.u64 	%rd11, [_Z8reduce_kILi32ELi128ELi2ELi8EEviiPfS0_i_param_3];
	ld.param.u32 	%r52, [_Z8reduce_kILi32ELi128ELi2ELi8EEviiPfS0_i_param_4];
	cvta.to.global.u64 	%rd1, %rd11;
	add.u64 	%rd2, %SPL, 0;
	mov.b32 	%r53, 4096;
	mov.b32 	%r54, 0;
	st.local.v2.u32 	[%rd2], {%r54, %r53};
	mov.u32 	%r55, %ntid.x;
	mov.u32 	%r56, %ntid.y;
	mul.lo.s32 	%r57, %r55, %r56;
	mov.u32 	%r58, %ntid.z;
	mul.lo.s32 	%r1, %r57, %r58;
	add.s32 	%r59, %r1, 31;
	and.b32  	%r2, %r59, 1073741792;
	mov.u32 	%r3, %tid.x;
	mov.u32 	%r60, %tid.y;
	mov.u32 	%r61, %tid.z;
	mad.lo.s32 	%r62, %r61, %r56, %r60;
	mul.lo.s32 	%r4, %r62, %r55;
	or.b32  	%r63, %r4, %r3;
	setp.ne.s32 	%p1, %r63, 0;
	@%p1 bra 	$L__BB0_2;
	mov.u32 	%r66, _ZZ8reduce_kILi32ELi128ELi2ELi8EEviiPfS0_iE12shared_state;
	add.s32 	%r64, %r66, 8;
	// begin inline asm
	mbarrier.init.shared.b64 [%r64], %r1;
	// end inline asm
	// begin inline asm
	mbarrier.init.shared.b64 [%r66], %r1;
	// end inline asm
	add.s32 	%r68, %r66, 24;
	// begin inline asm
	mbarrier.init.shared.b64 [%r68], %r1;
	// end inline asm
	add.s32 	%r70, %r66, 16;
	// begin inline asm
	mbarrier.init.shared.b64 [%r70], %r1;
	// end inline asm
	cvt.u64.u32 	%rd14, %r66;
	cvta.shared.u64 	%rd15, %rd14;
	add.s64 	%rd13, %rd15, 32;
	// begin inline asm
	st.relaxed.cta.b32 [%rd13],%r1;
	// end inline asm
$L__BB0_2:
	barrier.sync 	0;
	setp.eq.s32 	%p2, %r52, 0;
	@%p2 bra 	$L__BB0_41;
	mov.u32 	%r74, %ctaid.x;
	mov.u32 	%r75, %nctaid.x;
	add.s32 	%r5, %r4, %r3;
	and.b32  	%r6, %r5, 31;
	and.b32  	%r7, %r5, 1073741823;
	shl.b32 	%r76, %r74, 12;
	cvt.u64.u32 	%rd3, %r76;
	shl.b32 	%r8, %r1, 2;
	cvta.to.global.u64 	%rd4, %rd10;
	shl.b32 	%r9, %r74, 7;
	shl.b32 	%r10, %r75, 7;
	add.s32 	%r11, %r7, %r2;
	max.u32 	%r77, %r11, 4096;
	setp.lt.u32 	%p3, %r11, 4096;
	selp.u32 	%r78, 1, 0, %p3;
	add.s32 	%r79, %r11, %r78;
	sub.s32 	%r80, %r77, %r79;
	div.u32 	%r81, %r80, %r2;
	add.s32 	%r12, %r81, %r78;
	and.b32  	%r13, %r12, 3;
	shl.b32 	%r82, %r5, 2;
	mov.u32 	%r83, smem;
	add.s32 	%r14, %r83, %r82;
	shl.b32 	%r15, %r2, 2;
	add.s32 	%r16, %r14, %r15;
	add.s32 	%r17, %r11, %r2;
	shl.b32 	%r18, %r75, 12;
	mov.b16 	%rs30, 5;
	mov.b16 	%rs31, 0;
	mov.b32 	%r221, 0;
	mov.u32 	%r217, %r221;
	mov.u16 	%rs26, %rs31;
$L__BB0_4:
	add.s32 	%r21, %r217, 2;
	min.u32 	%r84, %r52, %r21;
	setp.le.u32 	%p4, %r84, %r221;
	@%p4 bra 	$L__BB0_17;
$L__BB0_5:
	and.b16  	%rs14, %rs31, 255;
	mul.wide.u16 	%r86, %rs14, 16;
	cvt.u32.u16 	%r87, %rs30;
	// begin inline asm
	mov.u64 %rd16, %globaltimer;
	// end inline asm
	mov.u32 	%r88, _ZZ8reduce_kILi32ELi128ELi2ELi8EEviiPfS0_iE12shared_state;
	add.s32 	%r89, %r88, %r86;
	add.s32 	%r24, %r89, 8;
	and.b32  	%r25, %r87, 1;
	mov.b32 	%r219, 0;
$L__BB0_6:
	// begin inline asm
	{
	.reg .pred p;
	mbarrier.try_wait.parity.shared.b64 p, [%r24], %r25;
	selp.b32 %r90, 1, 0, p;
	}
	// end inline asm
	setp.ne.s32 	%p5, %r90, 0;
	@%p5 bra 	$L__BB0_13;
	setp.gt.s32 	%p65, %r219, 15;
	@%p65 bra 	$L__BB0_9;
	add.s32 	%r219, %r219, 1;
	bra.uni 	$L__BB0_6;
$L__BB0_9:
	// begin inline asm
	mov.u64 %rd47, %globaltimer;
	// end inline asm
	sub.s64 	%rd6, %rd47, %rd16;
	setp.lt.s64 	%p66, %rd6, 4000000;
	@%p66 bra 	$L__BB0_11;
	mov.b32 	%r201, 1000000;
	// begin inline asm
	nanosleep.u32 %r201;
	// end inline asm
	bra.uni 	$L__BB0_6;
$L__BB0_11:
	setp.lt.s64 	%p67, %rd6, 40000;
	@%p67 bra 	$L__BB0_6;
	shr.s64 	%rd48, %rd6, 63;
	shr.u64 	%rd49, %rd48, 62;
	add.s64 	%rd50, %rd6, %rd49;
	shr.u64 	%rd51, %rd50, 2;
	cvt.u32.u64 	%r202, %rd51;
	// begin inline asm
	nanosleep.u32 %r202;
	// end inline asm
	bra.uni 	$L__BB0_6;
$L__BB0_13:
	setp.gt.u32 	%p6, %r5, 4095;
	@%p6 bra 	$L__BB0_16;
	shl.b32 	%r220, %r5, 2;
	shl.b32 	%r93, %r221, 2;
	cvt.u64.u32 	%rd17, %r93;
	and.b64  	%rd18, %rd17, 4;
	add.s64 	%rd19, %rd2, %rd18;
	ld.local.u32 	%r94, [%rd19];
	shl.b32 	%r95, %r94, 2;
	mov.u32 	%r96, smem;
	add.s32 	%r29, %r96, %r95;
	mul.lo.s32 	%r97, %r18, %r221;
	cvt.u64.u32 	%rd20, %r97;
	add.s64 	%rd21, %rd20, %rd3;
	shl.b64 	%rd22, %rd21, 2;
	add.s64 	%rd7, %rd4, %rd22;
$L__BB0_15:
	cvt.u64.u32 	%rd24, %r220;
	add.s32 	%r98, %r29, %r220;
	add.s64 	%rd23, %rd7, %rd24;
	// begin inline asm
	cp.async.ca.shared.global [%r98], [%rd23], 4, 4;
	// end inline asm
	add.s32 	%r220, %r220, %r8;
	setp.lt.u32 	%p7, %r220, 16384;
	@%p7 bra 	$L__BB0_15;
$L__BB0_16:
	add.s32 	%r100, %r24, -8;
	// begin inline asm
	cp.async.mbarrier.arrive.shared.b64 [%r100];
	// end inline asm
	mov.b32 	%r101, 1;
	// begin inline asm
	mbarrier.arrive.shared::cta.b64                             %rd25,  [%r100], %r101;    // 2. 
	// end inline asm
	add.s16 	%rs15, %rs31, 1;
	and.b16  	%rs16, %rs15, 255;
	setp.eq.s16 	%p8, %rs16, 2;
	selp.u16 	%rs17, 1, 0, %p8;
	xor.b16  	%rs30, %rs30, %rs17;
	selp.b16 	%rs31, 0, %rs15, %p8;
	add.s32 	%r221, %r221, 1;
	setp.lt.u32 	%p9, %r221, %r84;
	@%p9 bra 	$L__BB0_5;
$L__BB0_17:
	and.b16  	%rs18, %rs26, 255;
	mul.wide.u16 	%r103, %rs18, 16;
	shr.u16 	%rs19, %rs30, 1;
	and.b16  	%rs20, %rs19, 1;
	// begin inline asm
	mov.u64 %rd26, %globaltimer;
	// end inline asm
	mov.u32 	%r104, _ZZ8reduce_kILi32ELi128ELi2ELi8EEviiPfS0_iE12shared_state;
	add.s32 	%r34, %r104, %r103;
	cvt.u32.u16 	%r35, %rs20;
	mov.b32 	%r222, 0;
$L__BB0_18:
	// begin inline asm
	{
	.reg .pred p;
	mbarrier.try_wait.parity.shared.b64 p, [%r34], %r35;
	selp.b32 %r105, 1, 0, p;
	}
	// end inline asm
	setp.eq.s32 	%p10, %r105, 0;
	@%p10 bra 	$L__BB0_45;
	setp.gt.u32 	%p11, %r7, 4095;
	@%p11 bra 	$L__BB0_39;
	setp.eq.s32 	%p12, %r13, 3;
	mad.lo.s32 	%r37, %r10, %r217, %r9;
	mov.u32 	%r223, %r7;
	@%p12 bra 	$L__BB0_29;
	setp.ne.s32 	%p13, %r6, 0;
	ld.shared.f32 	%f8, [%r14];
	mov.b32 	%r108, %f8;
	shfl.sync.bfly.b32	%r109|%p14, %r108, 16, 31, -1;
	mov.b32 	%f9, %r109;
	add.f32 	%f10, %f8, %f9;
	mov.b32 	%r110, %f10;
	shfl.sync.bfly.b32	%r111|%p15, %r110, 8, 31, -1;
	mov.b32 	%f11, %r111;
	add.f32 	%f12, %f10, %f11;
	mov.b32 	%r112, %f12;
	shfl.sync.bfly.b32	%r113|%p16, %r112, 4, 31, -1;
	mov.b32 	%f13, %r113;
	add.f32 	%f14, %f12, %f13;
	mov.b32 	%r114, %f14;
	shfl.sync.bfly.b32	%r115|%p17, %r114, 2, 31, -1;
	mov.b32 	%f15, %r115;
	add.f32 	%f16, %f14, %f15;
	mov.b32 	%r116, %f16;
	shfl.sync.bfly.b32	%r117|%p18, %r116, 1, 31, -1;
	mov.b32 	%f17, %r117;
	add.f32 	%f1, %f16, %f17;
	@%p13 bra 	$L__BB0_23;
	and.b32  	%r118, %r5, 1073741792;
	shr.u32 	%r119, %r118, 5;
	add.s32 	%r120, %r37, %r119;
	mul.wide.u32 	%rd27, %r120, 4;
	add.s64 	%rd28, %rd1, %rd27;
	st.global.f32 	[%rd28], %f1;
$L__BB0_23:
	setp.eq.s32 	%p19, %r13, 0;
	mov.u32 	%r223, %r11;
	@%p19 bra 	$L__BB0_29;
	ld.shared.f32 	%f18, [%r16];
	mov.b32 	%r121, %f18;
	shfl.sync.bfly.b32	%r122|%p21, %r121, 16, 31, -1;
	mov.b32 	%f19, %r122;
	add.f32 	%f20, %f18, %f19;
	mov.b32 	%r123, %f20;
	shfl.sync.bfly.b32	%r124|%p22, %r123, 8, 31, -1;
	mov.b32 	%f21, %r124;
	add.f32 	%f22, %f20, %f21;
	mov.b32 	%r125, %f22;
	shfl.sync.bfly.b32	%r126|%p23, %r125, 4, 31, -1;
	mov.b32 	%f23, %r126;
	add.f32 	%f24, %f22, %f23;
	mov.b32 	%r127, %f24;
	shfl.sync.bfly.b32	%r128|%p24, %r127, 2, 31, -1;
	mov.b32 	%f25, %r128;
	add.f32 	%f26, %f24, %f25;
	mov.b32 	%r129, %f26;
	shfl.sync.bfly.b32	%r130|%p25, %r129, 1, 31, -1;
	mov.b32 	%f27, %r130;
	add.f32 	%f2, %f26, %f27;
	@%p13 bra 	$L__BB0_26;
	shr.u32 	%r131, %r11, 5;
	add.s32 	%r132, %r37, %r131;
	mul.wide.u32 	%rd29, %r132, 4;
	add.s64 	%rd30, %rd1, %rd29;
	st.global.f32 	[%rd30], %f2;
$L__BB0_26:
	setp.eq.s32 	%p26, %r13, 1;
	mov.u32 	%r223, %r17;
	@%p26 bra 	$L__BB0_29;
	add.s32 	%r223, %r17, %r2;
	setp.ne.s32 	%p27, %r6, 0;
	add.s32 	%r133, %r16, %r15;
	ld.shared.f32 	%f28, [%r133];
	mov.b32 	%r134, %f28;
	shfl.sync.bfly.b32	%r135|%p28, %r134, 16, 31, -1;
	mov.b32 	%f29, %r135;
	add.f32 	%f30, %f28, %f29;
	mov.b32 	%r136, %f30;
	shfl.sync.bfly.b32	%r137|%p29, %r136, 8, 31, -1;
	mov.b32 	%f31, %r137;
	add.f32 	%f32, %f30, %f31;
	mov.b32 	%r138, %f32;
	shfl.sync.bfly.b32	%r139|%p30, %r138, 4, 31, -1;
	mov.b32 	%f33, %r139;
	add.f32 	%f34, %f32, %f33;
	mov.b32 	%r140, %f34;
	shfl.sync.bfly.b32	%r141|%p31, %r140, 2, 31, -1;
	mov.b32 	%f35, %r141;
	add.f32 	%f36, %f34, %f35;
	mov.b32 	%r142, %f36;
	shfl.sync.bfly.b32	%r143|%p32, %r142, 1, 31, -1;
	mov.b32 	%f37, %r143;
	add.f32 	%f3, %f36, %f37;
	@%p27 bra 	$L__BB0_29;
	shr.u32 	%r144, %r17, 5;
	add.s32 	%r145, %r37, %r144;
	mul.wide.u32 	%rd31, %r145, 4;
	add.s64 	%rd32, %rd1, %rd31;
	st.global.f32 	[%rd32], %f3;
$L__BB0_29:
	setp.lt.u32 	%p33, %r12, 3;
	@%p33 bra 	$L__BB0_39;
$L__BB0_30:
	setp.ne.s32 	%p34, %r6, 0;
	shl.b32 	%r146, %r223, 2;
	mov.u32 	%r147, smem;
	add.s32 	%r43, %r147, %r146;
	ld.shared.f32 	%f38, [%r43];
	mov.b32 	%r148, %f38;
	shfl.sync.bfly.b32	%r149|%p35, %r148, 16, 31, -1;
	mov.b32 	%f39, %r149;
	add.f32 	%f40, %f38, %f39;
	mov.b32 	%r150, %f40;
	shfl.sync.bfly.b32	%r151|%p36, %r150, 8, 31, -1;
	mov.b32 	%f41, %r151;
	add.f32 	%f42, %f40, %f41;
	mov.b32 	%r152, %f42;
	shfl.sync.bfly.b32	%r153|%p37, %r152, 4, 31, -1;
	mov.b32 	%f43, %r153;
	add.f32 	%f44, %f42, %f43;
	mov.b32 	%r154, %f44;
	shfl.sync.bfly.b32	%r155|%p38, %r154, 2, 31, -1;
	mov.b32 	%f45, %r155;
	add.f32 	%f46, %f44, %f45;
	mov.b32 	%r156, %f46;
	shfl.sync.bfly.b32	%r157|%p39, %r156, 1, 31, -1;
	mov.b32 	%f47, %r157;
	add.f32 	%f4, %f46, %f47;
	@%p34 bra 	$L__BB0_32;
	shr.u32 	%r158, %r223, 5;
	add.s32 	%r159, %r37, %r158;
	mul.wide.u32 	%rd33, %r159, 4;
	add.s64 	%rd34, %rd1, %rd33;
	st.global.f32 	[%rd34], %f4;
$L__BB0_32:
	add.s32 	%r44, %r223, %r2;
	add.s32 	%r45, %r43, %r15;
	ld.shared.f32 	%f48, [%r45];
	mov.b32 	%r160, %f48;
	shfl.sync.bfly.b32	%r161|%p41, %r160, 16, 31, -1;
	mov.b32 	%f49, %r161;
	add.f32 	%f50, %f48, %f49;
	mov.b32 	%r162, %f50;
	shfl.sync.bfly.b32	%r163|%p42, %r162, 8, 31, -1;
	mov.b32 	%f51, %r163;
	add.f32 	%f52, %f50, %f51;
	mov.b32 	%r164, %f52;
	shfl.sync.bfly.b32	%r165|%p43, %r164, 4, 31, -1;
	mov.b32 	%f53, %r165;
	add.f32 	%f54, %f52, %f53;
	mov.b32 	%r166, %f54;
	shfl.sync.bfly.b32	%r167|%p44, %r166, 2, 31, -1;
	mov.b32 	%f55, %r167;
	add.f32 	%f56, %f54, %f55;
	mov.b32 	%r168, %f56;
	shfl.sync.bfly.b32	%r169|%p45, %r168, 1, 31, -1;
	mov.b32 	%f57, %r169;
	add.f32 	%f5, %f56, %f57;
	@%p34 bra 	$L__BB0_34;
	shr.u32 	%r170, %r44, 5;
	add.s32 	%r171, %r37, %r170;
	mul.wide.u32 	%rd35, %r171, 4;
	add.s64 	%rd36, %rd1, %rd35;
	st.global.f32 	[%rd36], %f5;
$L__BB0_34:
	setp.ne.s32 	%p46, %r6, 0;
	add.s32 	%r46, %r44, %r2;
	add.s32 	%r47, %r45, %r15;
	ld.shared.f32 	%f58, [%r47];
	mov.b32 	%r172, %f58;
	shfl.sync.bfly.b32	%r173|%p47, %r172, 16, 31, -1;
	mov.b32 	%f59, %r173;
	add.f32 	%f60, %f58, %f59;
	mov.b32 	%r174, %f60;
	shfl.sync.bfly.b32	%r175|%p48, %r174, 8, 31, -1;
	mov.b32 	%f61, %r175;
	add.f32 	%f62, %f60, %f61;
	mov.b32 	%r176, %f62;
	shfl.sync.bfly.b32	%r177|%p49, %r176, 4, 31, -1;
	mov.b32 	%f63, %r177;
	add.f32 	%f64, %f62, %f63;
	mov.b32 	%r178, %f64;
	shfl.sync.bfly.b32	%r179|%p50, %r178, 2, 31, -1;
	mov.b32 	%f65, %r179;
	add.f32 	%f66, %f64, %f65;
	mov.b32 	%r180, %f66;
	shfl.sync.bfly.b32	%r181|%p51, %r180, 1, 31, -1;
	mov.b32 	%f67, %r181;
	add.f32 	%f6, %f66, %f67;
	@%p46 bra 	$L__BB0_36;
	shr.u32 	%r182, %r46, 5;
	add.s32 	%r183, %r37, %r182;
	mul.wide.u32 	%rd37, %r183, 4;
	add.s64 	%rd38, %rd1, %rd37;
	st.global.f32 	[%rd38], %f6;
$L__BB0_36:
	add.s32 	%r48, %r46, %r2;
	add.s32 	%r184, %r47, %r15;
	ld.shared.f32 	%f68, [%r184];
	mov.b32 	%r185, %f68;
	shfl.sync.bfly.b32	%r186|%p53, %r185, 16, 31, -1;
	mov.b32 	%f69, %r186;
	add.f32 	%f70, %f68, %f69;
	mov.b32 	%r187, %f70;
	shfl.sync.bfly.b32	%r188|%p54, %r187, 8, 31, -1;
	mov.b32 	%f71, %r188;
	add.f32 	%f72, %f70, %f71;
	mov.b32 	%r189, %f72;
	shfl.sync.bfly.b32	%r190|%p55, %r189, 4, 31, -1;
	mov.b32 	%f73, %r190;
	add.f32 	%f74, %f72, %f73;
	mov.b32 	%r191, %f74;
	shfl.sync.bfly.b32	%r192|%p56, %r191, 2, 31, -1;
	mov.b32 	%f75, %r192;
	add.f32 	%f76, %f74, %f75;
	mov.b32 	%r193, %f76;
	shfl.sync.bfly.b32	%r194|%p57, %r193, 1, 31, -1;
	mov.b32 	%f77, %r194;
	add.f32 	%f7, %f76, %f77;
	@%p46 bra 	$L__BB0_38;
	shr.u32 	%r195, %r48, 5;
	add.s32 	%r196, %r37, %r195;
	mul.wide.u32 	%rd39, %r196, 4;
	add.s64 	%rd40, %rd1, %rd39;
	st.global.f32 	[%rd40], %f7;
$L__BB0_38:
	add.s32 	%r223, %r48, %r2;
	setp.lt.u32 	%p58, %r223, 4096;
	@%p58 bra 	$L__BB0_30;
$L__BB0_39:
	bar.sync 	0;
	add.s32 	%r197, %r34, 8;
	mov.b32 	%r198, 1;
	// begin inline asm
	mbarrier.arrive.shared::cta.b64                             %rd41,  [%r197], %r198;    // 2. 
	// end inline asm
	add.s16 	%rs21, %rs26, 1;
	and.b16  	%rs22, %rs21, 255;
	setp.eq.s16 	%p59, %rs22, 2;
	xor.b16  	%rs23, %rs30, 2;
	selp.b16 	%rs30, %rs23, %rs30, %p59;
	selp.b16 	%rs26, 0, %rs21, %p59;
	add.s32 	%r217, %r217, 1;
	setp.ne.s32 	%p60, %r217, %r52;
	@%p60 bra 	$L__BB0_4;
	and.b16  	%rs24, %rs30, 4;
	setp.eq.s16 	%p61, %rs24, 0;
	@%p61 bra 	$L__BB0_44;
$L__BB0_41:
	// begin inline asm
	activemask.b32 %r203;
	// end inline asm
	mov.u32 	%r205, _ZZ8reduce_kILi32ELi128ELi2ELi8EEviiPfS0_iE12shared_state;
	cvt.u64.u32 	%rd52, %r205;
	cvta.shared.u64 	%rd53, %rd52;
	add.s64 	%rd54, %rd53, 32;
	match.any.sync.b64 	%r51, %rd54, %r203;
	brev.b32 	%r206, %r51;
	bfind.shiftamt.u32 	%r207, %r206;
	// begin inline asm
	mov.u32 %r204, %laneid;
	// end inline asm
	setp.ne.s32 	%p68, %r204, %r207;
	@%p68 bra 	$L__BB0_44;
	popc.b32 	%r210, %r51;
	neg.s32 	%r209, %r210;
	// begin inline asm
	fence.sc.cta;
	// end inline asm
	cvta.shared.u64 	%rd57, %rd52;
	add.s64 	%rd55, %rd57, 32;
	// begin inline asm
	atom.add.acquire.cta.u32 %r208,[%rd55],%r209;
	// end inline asm
	setp.ne.s32 	%p69, %r208, %r210;
	@%p69 bra 	$L__BB0_44;
	// begin inline asm
	mbarrier.inval.shared.b64 [%r205];
	// end inline asm
	add.s32 	%r213, %r205, 8;
	// begin inline asm
	mbarrier.inval.shared.b64 [%r213];
	// end inline asm
	add.s32 	%r214, %r205, 16;
	// begin inline asm
	mbarrier.inval.shared.b64 [%r214];
	// end inline asm
	add.s32 	%r215, %r205, 24;
	// begin inline asm
	mbarrier.inval.shared.b64 [%r215];
	// end inline asm
$L__BB0_44:
	ret;
$L__BB0_45:
	setp.gt.s32 	%p62, %r222, 15;
	@%p62 bra 	$L__BB0_47;
	add.s32 	%r222, %r222, 1;
	bra.uni 	$L__BB0_18;
$L__BB0_47:
	// begin inline asm
	mov.u64 %rd42, %globaltimer;
	// end inline asm
	sub.s64 	%rd9, %rd42, %rd26;
	setp.lt.s64 	%p63, %rd9, 4000000;
	@%p63 bra 	$L__BB0_49;
	mov.b32 	%r199, 1000000;
	// begin inline asm
	nanosleep.u32 %r199;
	// end inline asm
	bra.uni 	$L__BB0_18;
$L__BB0_49:
	setp.lt.s64 	%p64, %rd9, 40000;
	@%p64 bra 	$L__BB0_18;
	shr.s64 	%rd43, %rd9, 63;
	shr.u64 	%rd44, %rd43, 62;
	add.s64 	%rd45, %rd9, %rd44;
	shr.u64 	%rd46, %rd45, 2;
	cvt.u32.u64 	%r200, %rd46;
	// begin inline asm
	nanosleep.u32 %r200;
	// end inline asm
	bra.uni 	$L__BB0_18;

}


// ===== COMPILED SASS (sm_100) =====

	.target	sm_100

	.elftype	@"ET_EXEC"


//--------------------- .note.nv.tkinfo           --------------------------
	.section	.note.nv.tkinfo,"",@"SHT_NOTE"
	.sectionflags	@"SHF_NOTE_NV_TKINFO"
	.tkinfo
        /*0018*/ 	.word	0x00000002
        /*0030*/ 	.string	""
        /*0030*/ 	.string	"ptxas"
        /*0030*/ 	.string	"Cuda compilation tools, release 13.0, V13.0.88"
        /*0030*/ 	.string	"Build cuda_13.0.r13.0/compiler.36424714_0"
        /*0030*/ 	.string	"-arch sm_100 -m 64 "



//--------------------- .note.nv.cuinfo           --------------------------
	.section	.note.nv.cuinfo,"",@"SHT_NOTE"
	.sectionflags	@"SHF_NOTE_NV_CUINFO"
        /*0018*/ 	.short	0x0002
        /*001a*/ 	.short	0x0064
        /*001c*/ 	.short	0x0082
	.zero		2


//--------------------- .nv.info                  --------------------------
	.section	.nv.info,"",@"SHT_CUDA_INFO"
	.align	4


	//----- nvinfo : EIATTR_REGCOUNT
	.align		4
        /*0000*/ 	.byte	0x04, 0x2f
        /*0002*/ 	.short	(.L_11 - .L_10)
	.align		4
.L_10:
        /*0004*/ 	.word	index@(_Z8reduce_kILi32ELi128ELi2ELi8EEviiPfS0_i)
        /*0008*/ 	.word	0x00000020


	//----- nvinfo : EIATTR_FRAME_SIZE
	.align		4
.L_11:
        /*000c*/ 	.byte	0x04, 0x11
        /*000e*/ 	.short	(.L_13 - .L_12)
	.align		4
.L_12:
        /*0010*/ 	.word	index@(_Z8reduce_kILi32ELi128ELi2ELi8EEviiPfS0_i)
        /*0014*/ 	.word	0x00000008


	//----- nvinfo : EIATTR_MIN_STACK_SIZE
	.align		4
.L_13:
        /*0018*/ 	.byte	0x04, 0x12
        /*001a*/ 	.short	(.L_15 - .L_14)
	.align		4
.L_14:
        /*001c*/ 	.word	index@(_Z8reduce_kILi32ELi128ELi2ELi8EEviiPfS0_i)
        /*0020*/ 	.word	0x00000008
.L_15:


//--------------------- .nv.compat                --------------------------
	.section	.nv.compat,"",@"SHT_CUDA_COMPAT_INFO"
	.align	4
        /*0000*/ 	.byte	0x02, 0x09, 0x00, 0x00, 0x02, 0x02, 0x01, 0x00, 0x02, 0x05, 0x05, 0x00, 0x03, 0x07, 0x01, 0x01
        /*0010*/ 	.byte	0x02, 0x03, 0x00, 0x00, 0x02, 0x06, 0x01, 0x00, 0x04, 0x0b, 0x08, 0x00, 0x09, 0x00, 0x00, 0x00
        /*0020*/ 	.byte	0x00, 0x00, 0x00, 0x00


//--------------------- .nv.info._Z8reduce_kILi32ELi128ELi2ELi8EEviiPfS0_i --------------------------
	.section	.nv.info._Z8reduce_kILi32ELi128ELi2ELi8EEviiPfS0_i,"",@"SHT_CUDA_INFO"
	.sectionflags	@""
	.align	4


	//----- nvinfo : EIATTR_CUDA_API_VERSION
	.align		4
        /*0000*/ 	.byte	0x04, 0x37
        /*0002*/ 	.short	(.L_17 - .L_16)
.L_16:
        /*0004*/ 	.word	0x00000082


	//----- nvinfo : EIATTR_KPARAM_INFO
	.align		4
.L_17:
        /*0008*/ 	.byte	0x04, 0x17
        /*000a*/ 	.short	(.L_19 - .L_18)
.L_18:
        /*000c*/ 	.word	0x00000000
        /*0010*/ 	.short	0x0004
        /*0012*/ 	.short	0x0018
        /*0014*/ 	.byte	0x00, 0xf0, 0x11, 0x00


	//----- nvinfo : EIATTR_KPARAM_INFO
	.align		4
.L_19:
        /*0018*/ 	.byte	0x04, 0x17
        /*001a*/ 	.short	(.L_21 - .L_20)
.L_20:
        /*001c*/ 	.word	0x00000000
        /*0020*/ 	.short	0x0003
        /*0022*/ 	.short	0x0010
        /*0024*/ 	.byte	0x00, 0xf5, 0x21, 0x00


	//----- nvinfo : EIATTR_KPARAM_INFO
	.align		4
.L_21:
        /*0028*/ 	.byte	0x04, 0x17
        /*002a*/ 	.short	(.L_23 - .L_22)
.L_22:
        /*002c*/ 	.word	0x00000000
        /*0030*/ 	.short	0x0002
        /*0032*/ 	.short	0x0008
        /*0034*/ 	.byte	0x00, 0xf5, 0x21, 0x00


	//----- nvinfo : EIATTR_KPARAM_INFO
	.align		4
.L_23:
        /*0038*/ 	.byte	0x04, 0x17
        /*003a*/ 	.short	(.L_25 - .L_24)
.L_24:
        /*003c*/ 	.word	0x00000000
        /*0040*/ 	.short	0x0001
        /*0042*/ 	.short	0x0004
        /*0044*/ 	.byte	0x00, 0xf0, 0x11, 0x00


	//----- nvinfo : EIATTR_KPARAM_INFO
	.align		4
.L_25:
        /*0048*/ 	.byte	0x04, 0x17
        /*004a*/ 	.short	(.L_27 - .L_26)
.L_26:
        /*004c*/ 	.word	0x00000000
        /*0050*/ 	.short	0x0000
        /*0052*/ 	.short	0x0000
        /*0054*/ 	.byte	0x00, 0xf0, 0x11, 0x00


	//----- nvinfo : EIATTR_SPARSE_MMA_MASK
	.align		4
.L_27:
        /*0058*/ 	.byte	0x03, 0x50
        /*005a*/ 	.short	0x0000


	//----- nvinfo : EIATTR_MAXREG_COUNT
	.align		4
        /*005c*/ 	.byte	0x03, 0x1b
        /*005e*/ 	.short	0x00ff


	//----- nvinfo : EIATTR_NUM_BARRIERS
	.align		4
        /*0060*/ 	.byte	0x02, 0x4c
        /*0062*/ 	.byte	0x01
	.zero		1


	//----- nvinfo : EIATTR_MERCURY_ISA_VERSION
	.align		4
        /*0064*/ 	.byte	0x03, 0x5f
        /*0066*/ 	.short	0x0101


	//----- nvinfo : EIATTR_COOP_GROUP_MASK_REGIDS
	.align		4
        /*0068*/ 	.byte	0x04, 0x29
        /*006a*/ 	.short	(.L_29 - .L_28)


	//   ....[0]....
.L_28:
        /*006c*/ 	.word	0xffffffff


	//   ....[1]....
        /*0070*/ 	.word	0xffffffff


	//   ....[2]....
        /*0074*/ 	.word	0xffffffff


	//   ....[3]....
        /*0078*/ 	.word	0xffffffff


	//   ....[4]....
        /*007c*/ 	.word	0xffffffff


	//   ....[5]....
        /*0080*/ 	.word	0xffffffff


	//   ....[6]....
        /*0084*/ 	.word	0xffffffff


	//   ....[7]....
        /*0088*/ 	.word	0xffffffff


	//   ....[8]....
        /*008c*/ 	.word	0xffffffff


	//   ....[9]....
        /*0090*/ 	.word	0xffffffff


	//   ....[10]....
        /*0094*/ 	.word	0xffffffff


	//   ....[11]....
        /*0098*/ 	.word	0xffffffff


	//   ....[12]....
        /*009c*/ 	.word	0xffffffff


	//   ....[13]....
        /*00a0*/ 	.word	0xffffffff


	//   ....[14]....
        /*00a4*/ 	.word	0xffffffff


	//   ....[15]....
        /*00a8*/ 	.word	0xffffffff


	//   ....[16]....
        /*00ac*/ 	.word	0xffffffff


	//   ....[17]....
        /*00b0*/ 	.word	0xffffffff


	//   ....[18]....
        /*00b4*/ 	.word	0xffffffff


	//   ....[19]....
        /*00b8*/ 	.word	0xffffffff


	//   ....[20]....
        /*00bc*/ 	.word	0xffffffff


	//   ....[21]....
        /*00c0*/ 	.word	0xffffffff


	//   ....[22]....
        /*00c4*/ 	.word	0xffffffff


	//   ....[23]....
        /*00c8*/ 	.word	0xffffffff


	//   ....[24]....
        /*00cc*/ 	.word	0xffffffff


	//   ....[25]....
        /*00d0*/ 	.word	0xffffffff


	//   ....[26]....
        /*00d4*/ 	.word	0xffffffff


	//   ....[27]....
        /*00d8*/ 	.word	0xffffffff


	//   ....[28]....
        /*00dc*/ 	.word	0xffffffff


	//   ....[29]....
        /*00e0*/ 	.word	0xffffffff


	//   ....[30]....
        /*00e4*/ 	.word	0xffffffff


	//   ....[31]....
        /*00e8*/ 	.word	0xffffffff


	//   ....[32]....
        /*00ec*/ 	.word	0xffffffff


	//   ....[33]....
        /*00f0*/ 	.word	0xffffffff


	//   ....[34]....
        /*00f4*/ 	.word	0xffffffff


	//   ....[35]....
        /*00f8*/ 	.word	0xffffffff


	//   ....[36]....
        /*00fc*/ 	.word	0x05000007


	//   ....[37]....
        /*0100*/ 	.word	0x05000019


	//   ....[38]....
        /*0104*/ 	.word	0x05000019


	//   ....[39]....
        /*0108*/ 	.word	0x05000019


	//   ....[40]....
        /*010c*/ 	.word	0x05000019


	//   ....[41]....
        /*0110*/ 	.word	0x05000019


	//   ....[42]....
        /*0114*/ 	.word	0x05000019


	//   ....[43]....
        /*0118*/ 	.word	0x05000019


	//   ....[44]....
        /*011c*/ 	.word	0x05000019


	//   ....[45]....
        /*0120*/ 	.word	0x05000019


	//   ....[46]....
        /*0124*/ 	.word	0x05000019


	//   ....[47]....
        /*0128*/ 	.word	0x05000019


	//   ....[48]....
        /*012c*/ 	.word	0x05000019


	//   ....[49]....
        /*0130*/ 	.word	0x05000019


	//   ....[50]....
        /*0134*/ 	.word	0x05000019


	//   ....[51]....
        /*0138*/ 	.word	0x05000019


	//   ....[52]....
        /*013c*/ 	.word	0x05000019


	//   ....[53]....
        /*0140*/ 	.word	0x05000019


	//   ....[54]....
        /*0144*/ 	.word	0x05000019


	//   ....[55]....
        /*0148*/ 	.word	0x05000019


	//   ....[56]....
        /*014c*/ 	.word	0x05000019


	//   ....[57]....
        /*0150*/ 	.word	0x05000019


	//   ....[58]....
        /*0154*/ 	.word	0x05000019


	//   ....[59]....
        /*0158*/ 	.word	0x05000019


	//   ....[60]....
        /*015c*/ 	.word	0x05000019


	//   ....[61]....
        /*0160*/ 	.word	0x05000019


	//   ....[62]....
        /*0164*/ 	.word	0x05000019


	//   ....[63]....
        /*0168*/ 	.word	0x05000019


	//   ....[64]....
        /*016c*/ 	.word	0x05000019


	//   ....[65]....
        /*0170*/ 	.word	0x05000019


	//   ....[66]....
        /*0174*/ 	.word	0x05000019


	//   ....[67]....
        /*0178*/ 	.word	0x05000019


	//   ....[68]....
        /*017c*/ 	.word	0x05000019


	//   ....[69]....
        /*0180*/ 	.word	0x05000019


	//   ....[70]....
        /*0184*/ 	.word	0x05000019


	//   ....[71]....
        /*0188*/ 	.word	0x05000019


	//----- nvinfo : EIATTR_COOP_GROUP_INSTR_OFFSETS
	.align		4
.L_29:
        /*018c*/ 	.byte	0x04, 0x28
        /*018e*/ 	.short	(.L_31 - .L_30)


	//   ....[0]....
.L_30:
        /*0190*/ 	.word	0x000002b0


	//   ....[1]....
        /*0194*/ 	.word	0x00000df0


	//   ....[2]....
        /*0198*/ 	.word	0x00000e10


	//   ....[3]....
        /*019c*/ 	.word	0x00000e30


	//   ....[4]....
        /*01a0*/ 	.word	0x00000e50


	//   ....[5]....
        /*01a4*/ 	.word	0x00000e70


	//   ....[6]....
        /*01a8*/ 	.word	0x00000f40


	//   ....[7]....
        /*01ac*/ 	.word	0x00000f60


	//   ....[8]....
        /*01b0*/ 	.word	0x00000f80


	//   ....[9]....
        /*01b4*/ 	.word	0x00000fa0


	//   ....[10]....
        /*01b8*/ 	.word	0x00000fc0


	//   ....[11]....
        /*01bc*/ 	.word	0x000010a0


	//   ....[12]....
        /*01c0*/ 	.word	0x000010c0


	//   ....[13]....
        /*01c4*/ 	.word	0x000010e0


	//   ....[14]....
        /*01c8*/ 	.word	0x00001100


	//   ....[15]....
        /*01cc*/ 	.word	0x00001120


	//   ....[16]....
        /*01d0*/ 	.word	0x00001250


	//   ....[17]....
        /*01d4*/ 	.word	0x000012a0


	//   ....[18]....
        /*01d8*/ 	.word	0x000012c0


	//   ....[19]....
        /*01dc*/ 	.word	0x000012e0


	//   ....[20]....
        /*01e0*/ 	.word	0x00001300


	//   ....[21]....
        /*01e4*/ 	.word	0x00001390


	//   ....[22]....
        /*01e8*/ 	.word	0x000013b0


	//   ....[23]....
        /*01ec*/ 	.word	0x000013d0


	//   ....[24]....
        /*01f0*/ 	.word	0x000013f0


	//   ....[25]....
        /*01f4*/ 	.word	0x00001420


	//   ....[26]....
        /*01f8*/ 	.word	0x00001480


	//   ....[27]....
        /*01fc*/ 	.word	0x000014c0


	//   ....[28]....
        /*0200*/ 	.word	0x000014e0


	//   ....[29]....
        /*0204*/ 	.word	0x00001500


	//   ....[30]....
        /*0208*/ 	.word	0x00001520


	//   ....[31]....
        /*020c*/ 	.word	0x00001590


	//   ....[32]....
        /*0210*/ 	.word	0x000015b0


	//   ....[33]....
        /*0214*/ 	.word	0x000015d0


	//   ....[34]....
        /*0218*/ 	.word	0x000015f0


	//   ....[35]....
        /*021c*/ 	.word	0x00001610


	//   ....[36]....
        /*0220*/ 	.word	0x00001830


	//   ....[37]....
        /*0224*/ 	.word	0x000019c0


	//   ....[38]....
        /*0228*/ 	.word	0x00001a20


	//   ....[39]....
        /*022c*/ 	.word	0x00001a80


	//   ....[40]....
        /*0230*/ 	.word	0x00001ae0


	//   ....[41]....
        /*0234*/ 	.word	0x00001b40


	//   ....[42]....
        /*0238*/ 	.word	0x00001bd0


	//   ....[43]....
        /*023c*/ 	.word	0x00001c50


	//   ....[44]....
        /*0240*/ 	.word	0x00001cb0


	//   ....[45]....
        /*0244*/ 	.word	0x00001d10


	//   ....[46]....
        /*0248*/ 	.word	0x00001d70


	//   ....[47]....
        /*024c*/ 	.word	0x00001e00


	//   ....[48]....
        /*0250*/ 	.word	0x00001e80


	//   ....[49]....
        /*0254*/ 	.word	0x00001ee0


	//   ....[50]....
        /*0258*/ 	.word	0x00001f40


	//   ....[51]....
        /*025c*/ 	.word	0x00001fa0


	//   ....[52]....
        /*0260*/ 	.word	0x00002030


	//   ....[53]....
        /*0264*/ 	.word	0x000020c0


	//   ....[54]....
        /*0268*/ 	.word	0x00002120


	//   ....[55]....
        /*026c*/ 	.word	0x00002180


	//   ....[56]....
        /*0270*/ 	.word	0x000021d0


	//   ....[57]....
        /*0274*/ 	.word	0x000022a0


	//   ....[58]....
        /*0278*/ 	.word	0x000022f0


	//   ....[59]....
        /*027c*/ 	.word	0x00002350


	//   ....[60]....
        /*0280*/ 	.word	0x000023a0


	//   ....[61]....
        /*0284*/ 	.word	0x00002400


	//   ....[62]....
        /*0288*/ 	.word	0x000024f0


	//   ....[63]....
        /*028c*/ 	.word	0x00002540


	//   ....[64]....
        /*0290*/ 	.word	0x000025a0


	//   ....[65]....
        /*0294*/ 	.word	0x000025f0


	//   ....[66]....
        /*0298*/ 	.word	0x00002650


	//   ....[67]....
        /*029c*/ 	.word	0x00002710


	//   ....[68]....
        /*02a0*/ 	.word	0x00002770


	//   ....[69]....
        /*02a4*/ 	.word	0x000027d0


	//   ....[70]....
        /*02a8*/ 	.word	0x00002830


	//   ....[71]....
        /*02ac*/ 	.word	0x00002890


	//----- nvinfo : EIATTR_VRC_CTA_INIT_COUNT
	.align		4
.L_31:
        /*02b0*/ 	.byte	0x02, 0x4a
	.zero		1
	.zero		1


	//----- nvinfo : EIATTR_MBARRIER_INSTR_OFFSETS
	.align		4
        /*02b4*/ 	.byte	0x04, 0x39
        /*02b6*/ 	.short	(.L_33 - .L_32)


	//   ....[0]....
.L_32:
        /*02b8*/ 	.word	0x00000200
        /*02bc*/ 	.word	0x000000ff
        /*02c0*/ 	.word	0x00000008
        /*02c4*/ 	.short	0x0100
        /*02c6*/ 	.byte	0x08
	.zero		1


	//   ....[1]....
        /*02c8*/ 	.word	0x00000210
        /*02cc*/ 	.word	0x000000ff
        /*02d0*/ 	.word	0x00000000
        /*02d4*/ 	.short	0x0100
        /*02d6*/ 	.byte	0x08
	.zero		1


	//   ....[2]....
        /*02d8*/ 	.word	0x00000220
        /*02dc*/ 	.word	0x000000ff
        /*02e0*/ 	.word	0x00000018
        /*02e4*/ 	.short	0x0100
        /*02e6*/ 	.byte	0x08
	.zero		1


	//   ....[3]....
        /*02e8*/ 	.word	0x00000230
        /*02ec*/ 	.word	0x000000ff
        /*02f0*/ 	.word	0x00000010
        /*02f4*/ 	.short	0x0100
        /*02f6*/ 	.byte	0x08
	.zero		1


	//   ....[4]....
        /*02f8*/ 	.word	0x00000670
        /*02fc*/ 	.word	0x000000ff
        /*0300*/ 	.word	0x00000008
        /*0304*/ 	.short	0x010a
        /*0306*/ 	.byte	0x06
	.zero		1


	//   ....[5]....
        /*0308*/ 	.word	0x000007f0
        /*030c*/ 	.word	0x000000ff
        /*0310*/ 	.word	0x00000008
        /*0314*/ 	.short	0x010a
        /*0316*/ 	.byte	0x06
	.zero		1


	//   ....[6]....
        /*0318*/ 	.word	0x000009f0
        /*031c*/ 	.word	0x000000ff
        /*0320*/ 	.word	0x00000000
        /*0324*/ 	.short	0x0107
        /*0326*/ 	.byte	0x06
	.zero		1


	//   ....[7]....
        /*0328*/ 	.word	0x00000a40
        /*032c*/ 	.word	0x000000ff
        /*0330*/ 	.word	0x00000000
        /*0334*/ 	.short	0x0101
        /*0336*/ 	.byte	0x06
	.zero		1


	//   ....[8]....
        /*0338*/ 	.word	0x00000b90
        /*033c*/ 	.word	0x00000004
        /*0340*/ 	.word	0x00000000
        /*0344*/ 	.short	0x010a
        /*0346*/ 	.byte	0xff
	.zero		1


	//   ....[9]....
        /*0348*/ 	.word	0x00000d10
        /*034c*/ 	.word	0x00000004
        /*0350*/ 	.word	0x00000000
        /*0354*/ 	.short	0x010a
        /*0356*/ 	.byte	0xff
	.zero		1


	//   ....[10]....
        /*0358*/ 	.word	0x00001720
        /*035c*/ 	.word	0x00000004
        /*0360*/ 	.word	0x00000008
        /*0364*/ 	.short	0x0101
        /*0366*/ 	.byte	0xff
	.zero		1


	//   ....[11]....
        /*0368*/ 	.word	0x00001930
        /*036c*/ 	.word	0x00000006
        /*0370*/ 	.word	0x00000000
        /*0374*/ 	.short	0x0108
        /*0376*/ 	.byte	0xff
	.zero		1


	//   ....[12]....
        /*0378*/ 	.word	0x00001940
        /*037c*/ 	.word	0x00000006
        /*0380*/ 	.word	0x00000008
        /*0384*/ 	.short	0x0108
        /*0386*/ 	.byte	0xff
	.zero		1


	//   ....[13]....
        /*0388*/ 	.word	0x00001950
        /*038c*/ 	.word	0x00000006
        /*0390*/ 	.word	0x00000010
        /*0394*/ 	.short	0x0108
        /*0396*/ 	.byte	0xff
	.zero		1


	//   ....[14]....
        /*0398*/ 	.word	0x00001960
        /*039c*/ 	.word	0x00000006
        /*03a0*/ 	.word	0x00000018
        /*03a4*/ 	.short	0x0108
        /*03a6*/ 	.byte	0xff
	.zero		1


	//----- nvinfo : EIATTR_NUM_MBARRIERS
	.align		4
.L_33:
        /*03a8*/ 	.byte	0x03, 0x38
        /*03aa*/ 	.short	0x0004


	//----- nvinfo : EIATTR_EXIT_INSTR_OFFSETS
	.align		4
        /*03ac*/ 	.byte	0x04, 0x1c
        /*03ae*/ 	.short	(.L_35 - .L_34)


	//   ....[0]....
.L_34:
        /*03b0*/ 	.word	0x00001780


	//   ....[1]....
        /*03b4*/ 	.word	0x00001870


	//   ....[2]....
        /*03b8*/ 	.word	0x00001920


	//   ....[3]....
        /*03bc*/ 	.word	0x00001970


	//----- nvinfo : EIATTR_CRS_STACK_SIZE
	.align		4
.L_35:
        /*03c0*/ 	.byte	0x04, 0x1e
        /*03c2*/ 	.short	(.L_37 - .L_36)
.L_36:
        /*03c4*/ 	.word	0x00000000


	//----- nvinfo : EIATTR_CBANK_PARAM_SIZE
	.align		4
.L_37:
        /*03c8*/ 	.byte	0x03, 0x19
        /*03ca*/ 	.short	0x001c


	//----- nvinfo : EIATTR_PARAM_CBANK
	.align		4
        /*03cc*/ 	.byte	0x04, 0x0a
        /*03ce*/ 	.short	(.L_39 - .L_38)
	.align		4
.L_38:
        /*03d0*/ 	.word	index@(.nv.constant0._Z8reduce_kILi32ELi128ELi2ELi8EEviiPfS0_i)
        /*03d4*/ 	.short	0x0380
        /*03d6*/ 	.short	0x001c


	//----- nvinfo : EIATTR_SW_WAR
	.align		4
.L_39:
        /*03d8*/ 	.byte	0x04, 0x36
        /*03da*/ 	.short	(.L_41 - .L_40)
.L_40:
        /*03dc*/ 	.word	0x00000008
.L_41:


//--------------------- .nv.callgraph             --------------------------
	.section	.nv.callgraph,"",@"SHT_CUDA_CALLGRAPH"
	.align	4
	.sectionentsize	8
	.align		4
        /*0000*/ 	.word	0x00000000
	.align		4
        /*0004*/ 	.word	0xffffffff
	.align		4
        /*0008*/ 	.word	0x00000000
	.align		4
        /*000c*/ 	.word	0xfffffffe
	.align		4
        /*0010*/ 	.word	0x00000000
	.align		4
        /*0014*/ 	.word	0xfffffffd
	.align		4
        /*0018*/ 	.word	0x00000000
	.align		4
        /*001c*/ 	.word	0xfffffffc


//--------------------- .nv.constant4             --------------------------
	.section	.nv.constant4,"a",@progbits
	.align	8
	.align		8
.nv.constant4:
        /*0000*/ 	.dword	_ZN34_INTERNAL_2debd81e_4_k_cu_5c650d564cuda3std3__436_GLOBAL__N__2debd81e_4_k_cu_5c650d566ignoreE
	.align		8
        /*0008*/ 	.dword	_ZN34_INTERNAL_2debd81e_4_k_cu_5c650d564cuda3std3__45__cpo5beginE
	.align		8
        /*0010*/ 	.dword	_ZN34_INTERNAL_2debd81e_4_k_cu_5c650d564cuda3std3__45__cpo3endE
	.align		8
        /*0018*/ 	.dword	_ZN34_INTERNAL_2debd81e_4_k_cu_5c650d564cuda3std3__45__cpo6cbeginE
	.align		8
        /*0020*/ 	.dword	_ZN34_INTERNAL_2debd81e_4_k_cu_5c650d564cuda3std3__45__cpo4cendE
	.align		8
        /*0028*/ 	.dword	_ZN34_INTERNAL_2debd81e_4_k_cu_5c650d564cuda3std3__419piecewise_constructE
	.align		8
        /*0030*/ 	.dword	_ZN34_INTERNAL_2debd81e_4_k_cu_5c650d564cuda3std3__48in_placeE
	.align		8
        /*0038*/ 	.dword	_ZN34_INTERNAL_2debd81e_4_k_cu_5c650d564cuda3std6ranges3__45__cpo4swapE
	.align		8
        /*0040*/ 	.dword	_ZN34_INTERNAL_2debd81e_4_k_cu_5c650d564cuda3std6ranges3__45__cpo9iter_moveE
	.align		8
        /*0048*/ 	.dword	_ZN34_INTERNAL_2debd81e_4_k_cu_5c650d564cuda3std6ranges3__45__cpo7advanceE


//--------------------- .text._Z8reduce_kILi32ELi128ELi2ELi8EEviiPfS0_i --------------------------
	.section	.text._Z8reduce_kILi32ELi128ELi2ELi8EEviiPfS0_i,"ax",@progbits
	.align	128
        .global         _Z8reduce_kILi32ELi128ELi2ELi8EEviiPfS0_i
        .type           _Z8reduce_kILi32ELi128ELi2ELi8EEviiPfS0_i,@function
        .size           _Z8reduce_kILi32ELi128ELi2ELi8EEviiPfS0_i,(.L_x_68 - _Z8reduce_kILi32ELi128ELi2ELi8EEviiPfS0_i)
        .other          _Z8reduce_kILi32ELi128ELi2ELi8EEviiPfS0_i,@"STO_CUDA_ENTRY STV_DEFAULT"
_Z8reduce_kILi32ELi128ELi2ELi8EEviiPfS0_i:
.text._Z8reduce_kILi32ELi128ELi2ELi8EEviiPfS0_i:
[----:B------:R-:W0:Y:S01]  /*0000*/  LDC R1, c[0x0][0x37c] ;  /* 0x0000df00ff017b82 */ /* 0x000e220000000800 */
[----:B------:R-:W1:Y:S07]  /*0010*/  S2R R3, SR_TID.Y ;  /* 0x0000000000037919 */ /* 0x000e6e0000002200 */
[----:B------:R-:W2:Y:S01]  /*0020*/  LDC R5, c[0x0][0x360] ;  /* 0x0000d800ff057b82 */ /* 0x000ea20000000800 */
[----:B------:R-:W-:Y:S02]  /*0030*/  HFMA2 R2, -RZ, RZ, 0, 0 ;  /* 0x00000000ff027431 */ /* 0x000fe400000001ff */
[----:B0-----:R-:W-:Y:S01]  /*0040*/  VIADD R1, R1, 0xfffffff8 ;  /* 0xfffffff801017836 */ /* 0x001fe20000000000 */
[----:B------:R-:W1:Y:S01]  /*0050*/  S2R R0, SR_TID.Z ;  /* 0x0000000000007919 */ /* 0x000e620000002300 */
[----:B------:R-:W0:Y:S01]  /*0060*/  LDCU.64 UR10, c[0x0][0x358] ;  /* 0x00006b00ff0a77ac */ /* 0x000e220008000a00 */
[----:B------:R-:W-:Y:S01]  /*0070*/  BSSY.RECONVERGENT B0, `(.L_x_0) ;  /* 0x000001f000007945 */ /* 0x000fe20003800200 */
[----:B------:R-:W3:Y:S01]  /*0080*/  S2R R9, SR_TID.X ;  /* 0x0000000000097919 */ /* 0x000ee20000002100 */
[----:B------:R-:W1:Y:S08]  /*0090*/  LDC R4, c[0x0][0x364] ;  /* 0x0000d900ff047b82 */ /* 0x000e700000000800 */
[----:B------:R-:W4:Y:S01]  /*00a0*/  LDC R7, c[0x0][0x368] ;  /* 0x0000da00ff077b82 */ /* 0x000f220000000800 */
[----:B-1----:R-:W-:-:S02]  /*00b0*/  IMAD R0, R4, R0, R3 ;  /* 0x0000000004007224 */ /* 0x002fc400078e0203 */
[----:B------:R-:W-:Y:S02]  /*00c0*/  IMAD.MOV.U32 R3, RZ, RZ, 0x1000 ;  /* 0x00001000ff037424 */ /* 0x000fe400078e00ff */
[----:B--2---:R-:W-:Y:S02]  /*00d0*/  IMAD R22, R0, R5, RZ ;  /* 0x0000000500167224 */ /* 0x004fe400078e02ff */
[----:B------:R-:W-:Y:S01]  /*00e0*/  IMAD R0, R5, R4, RZ ;  /* 0x0000000405007224 */ /* 0x000fe200078e02ff */
[----:B------:R1:W-:Y:S02]  /*00f0*/  STL.64 [R1], R2 ;  /* 0x0000000201007387 */ /* 0x0003e40000100a00 */
[----:B---3--:R-:W-:Y:S01]  /*0100*/  LOP3.LUT P0, RZ, R22, R9, RZ, 0xfc, !PT ;  /* 0x0000000916ff7212 */ /* 0x008fe2000780fcff */
[----:B----4-:R-:W-:-:S12]  /*0110*/  IMAD R0, R0, R7, RZ ;  /* 0x0000000700007224 */ /* 0x010fd800078e02ff */
[----:B01----:R-:W-:Y:S05]  /*0120*/  @P0 BRA `(.L_x_1) ;  /* 0x00000000004c0947 */ /* 0x003fea0003800000 */
[----:B------:R-:W0:Y:S01]  /*0130*/  S2UR UR8, SR_CgaCtaId ;  /* 0x00000000000879c3 */ /* 0x000e220000008800 */
[----:B------:R-:W-:Y:S01]  /*0140*/  R2UR UR6, R0 ;  /* 0x00000000000672ca */ /* 0x000fe200000e0000 */
[----:B------:R-:W-:-:S06]  /*0150*/  UMOV UR4, 0x400 ;  /* 0x0000040000047882 */ /* 0x000fcc0000000000 */
[----:B------:R-:W1:Y:S06]  /*0160*/  S2UR UR9, SR_SWINHI ;  /* 0x00000000000979c3 */ /* 0x000e6c0000002f00 */
[----:B------:R-:W-:-:S04]  /*0170*/  UIADD3 UR6, UPT, UPT, -UR6, 0x100000, URZ ;  /* 0x0010000006067890 */ /* 0x000fc8000fffe1ff */
[----:B------:R-:W-:Y:S02]  /*0180*/  USHF.L.U32 UR7, UR6, 0xb, URZ ;  /* 0x0000000b06077899 */ /* 0x000fe400080006ff */
[----:B------:R-:W-:Y:S02]  /*0190*/  USHF.L.U32 UR6, UR6, 0x1, URZ ;  /* 0x0000000106067899 */ /* 0x000fe400080006ff */
[----:B0-----:R-:W-:-:S07]  /*01a0*/  ULEA UR8, UR8, UR4, 0x18 ;  /* 0x0000000408087291 */ /* 0x001fce000f8ec0ff */
[----:B------:R-:W-:Y:S01]  /*01b0*/  UMOV UR4, UR8 ;  /* 0x0000000800047c82 */ /* 0x000fe20008000000 */
[----:B-1----:R-:W-:Y:S01]  /*01c0*/  UMOV UR5, UR9 ;  /* 0x0000000900057c82 */ /* 0x002fe20008000000 */
[----:B------:R-:W-:Y:S02]  /*01d0*/  IMAD.U32 R2, RZ, RZ, UR4 ;  /* 0x00000004ff027e24 */ /* 0x000fe4000f8e00ff */
[----:B------:R-:W-:Y:S01]  /*01e0*/  IMAD.U32 R3, RZ, RZ, UR5 ;  /* 0x00000005ff037e24 */ /* 0x000fe2000f8e00ff */
[----:B------:R-:W0:Y:S02]  /*01f0*/  FENCE.VIEW.ASYNC.S ;  /* 0x00000000000073c6 */ /* 0x000e240000000000 */
[----:B0-----:R0:W1:Y:S01]  /*0200*/  SYNCS.EXCH.64 URZ, [UR8+0x8], UR6 ;  /* 0x0000080608ff75b2 */ /* 0x0010620008000100 */
[----:B------:R0:W1:Y:S01]  /*0210*/  SYNCS.EXCH.64 URZ, [UR8], UR6 ;  /* 0x0000000608ff75b2 */ /* 0x0000620008000100 */
[----:B------:R0:W1:Y:S01]  /*0220*/  SYNCS.EXCH.64 URZ, [UR8+0x18], UR6 ;  /* 0x0000180608ff75b2 */ /* 0x0000620008000100 */
[----:B------:R0:W1:Y:S02]  /*0230*/  SYNCS.EXCH.64 URZ, [UR8+0x10], UR6 ;  /* 0x0000100608ff75b2 */ /* 0x0000640008000100 */
[----:B-1----:R0:W-:Y:S01]  /*0240*/  ST.E.STRONG.SM desc[UR10][R2.64+0x20], R0 ;  /* 0x0000200002007985 */ /* 0x0021e2000c10b90a */
[----:B------:R-:W-:Y:S01]  /*0250*/  NOP ;  /* 0x0000000000007918 */ /* 0x000fe20000000000 */
.L_x_1:
[----:B0-----:R-:W-:Y:S05]  /*0260*/  BSYNC.RECONVERGENT B0 ;  /* 0x0000000000007941 */ /* 0x001fea0003800200 */
.L_x_0:
[----:B------:R-:W0:Y:S01]  /*0270*/  LDCU UR4, c[0x0][0x398] ;  /* 0x00007300ff0477ac */ /* 0x000e220008000800 */
[----:B------:R-:W-:-:S04]  /*0280*/  IADD3 R23, PT, PT, R0, 0x1f, RZ ;  /* 0x0000001f00177810 */ /* 0x000fc80007ffe0ff */
[----:B------:R-:W-:Y:S01]  /*0290*/  LOP3.LUT R23, R23, 0x3fffffe0, RZ, 0xc0, !PT ;  /* 0x3fffffe017177812 */ /* 0x000fe200078ec0ff */
[----:B0-----:R-:W-:Y:S01]  /*02a0*/  UISETP.NE.AND UP0, UPT, UR4, URZ, UPT ;  /* 0x000000ff0400728c */ /* 0x001fe2000bf05270 */
[----:B------:R-:W-:Y:S08]  /*02b0*/  BAR.SYNC.DEFER_BLOCKING 0x0 ;  /* 0x0000000000007b1d */ /* 0x000ff00000010000 */
[----:B------:R-:W-:Y:S05]  /*02c0*/  BRA.U !UP0, `(.L_x_2) ;  /* 0x0000001508307547 */ /* 0x000fea000b800000 */
[----:B------:R-:W0:Y:S01]  /*02d0*/  I2F.U32.RP R4, R23 ;  /* 0x0000001700047306 */ /* 0x000e220000209000 */
[----:B------:R-:W-:Y:S01]  /*02e0*/  IMAD.IADD R22, R22, 0x1, R9 ;  /* 0x0000000116167824 */ /* 0x000fe200078e0209 */
[----:B------:R-:W-:Y:S01]  /*02f0*/  IADD3 R7, PT, PT, RZ, -R23, RZ ;  /* 0x80000017ff077210 */ /* 0x000fe20007ffe0ff */
[----:B------:R-:W1:Y:S01]  /*0300*/  S2UR UR5, SR_CgaCtaId ;  /* 0x00000000000579c3 */ /* 0x000e620000008800 */
[----:B------:R-:W2:Y:S01]  /*0310*/  S2R R19, SR_CTAID.X ;  /* 0x0000000000137919 */ /* 0x000ea20000002500 */
[C---:B------:R-:W-:Y:S01]  /*0320*/  ISETP.NE.U32.AND P2, PT, R23.reuse, RZ, PT ;  /* 0x000000ff1700720c */ /* 0x040fe20003f45070 */
[----:B------:R-:W-:Y:S01]  /*0330*/  UMOV UR4, 0x400 ;  /* 0x0000040000047882 */ /* 0x000fe20000000000 */
[----:B------:R-:W-:Y:S01]  /*0340*/  LOP3.LUT R21, R22, 0x3fffffff, RZ, 0xc0, !PT ;  /* 0x3fffffff16157812 */ /* 0x000fe200078ec0ff */
[----:B------:R-:W-:Y:S01]  /*0350*/  UIADD3 UR4, UPT, UPT, UR4, 0x30, URZ ;  /* 0x0000003004047890 */ /* 0x000fe2000fffe0ff */
[----:B------:R-:W-:Y:S01]  /*0360*/  IMAD.MOV.U32 R14, RZ, RZ, 0x5 ;  /* 0x00000005ff0e7424 */ /* 0x000fe200078e00ff */
[----:B------:R-:W-:Y:S01]  /*0370*/  PRMT R17, RZ, 0x7610, R17 ;  /* 0x00007610ff117816 */ /* 0x000fe20000000011 */
[----:B------:R-:W3:Y:S01]  /*0380*/  LDC R11, c[0x0][0x370] ;  /* 0x0000dc00ff0b7b82 */ /* 0x000ee20000000800 */
[C---:B------:R-:W-:Y:S01]  /*0390*/  IMAD.IADD R20, R23.reuse, 0x1, R21 ;  /* 0x0000000117147824 */ /* 0x040fe200078e0215 */
[----:B------:R-:W-:Y:S01]  /*03a0*/  MOV R16, RZ ;  /* 0x000000ff00107202 */ /* 0x000fe20000000f00 */
[----:B0-----:R-:W0:Y:S01]  /*03b0*/  MUFU.RCP R4, R4 ;  /* 0x0000000400047308 */ /* 0x001e220000001000 */
[----:B------:R-:W-:Y:S01]  /*03c0*/  PRMT R13, RZ, 0x7610, R13 ;  /* 0x00007610ff0d7816 */ /* 0x000fe2000000000d */
[----:B------:R-:W-:Y:S01]  /*03d0*/  IMAD.IADD R8, R23, 0x1, R20 ;  /* 0x0000000117087824 */ /* 0x000fe200078e0214 */
[----:B------:R-:W-:-:S02]  /*03e0*/  ISETP.GE.U32.AND P0, PT, R20, 0x1000, PT ;  /* 0x000010001400780c */ /* 0x000fc40003f06070 */
[----:B------:R-:W-:Y:S02]  /*03f0*/  VIMNMX.U32 R5, PT, PT, R20, 0x1000, !PT ;  /* 0x0000100014057848 */ /* 0x000fe40007fe0000 */
[----:B------:R-:W-:Y:S01]  /*0400*/  SEL R18, RZ, 0x1, P0 ;  /* 0x00000001ff127807 */ /* 0x000fe20000000000 */
[----:B-1----:R-:W-:Y:S01]  /*0410*/  ULEA UR4, UR5, UR4, 0x18 ;  /* 0x0000000405047291 */ /* 0x002fe2000f8ec0ff */
[----:B0-----:R-:W-:-:S05]  /*0420*/  VIADD R2, R4, 0xffffffe ;  /* 0x0ffffffe04027836 */ /* 0x001fca0000000000 */
[----:B------:R-:W-:Y:S01]  /*0430*/  LEA R10, R22, UR4, 0x2 ;  /* 0x00000004160a7c11 */ /* 0x000fe2000f8e10ff */
[----:B------:R-:W-:Y:S01]  /*0440*/  UMOV UR4, URZ ;  /* 0x000000ff00047c82 */ /* 0x000fe20008000000 */
[C---:B---3--:R-:W-:Y:S01]  /*0450*/  IMAD.SHL.U32 R12, R11.reuse, 0x80, RZ ;  /* 0x000000800b0c7824 */ /* 0x048fe200078e00ff */
[----:B------:R0:W1:Y:S01]  /*0460*/  F2I.FTZ.U32.TRUNC.NTZ R3, R2 ;  /* 0x0000000200037305 */ /* 0x000062000021f000 */
[----:B------:R-:W-:Y:S01]  /*0470*/  IMAD.SHL.U32 R11, R11, 0x1000, RZ ;  /* 0x000010000b0b7824 */ /* 0x000fe200078e00ff */
[----:B--2---:R-:W-:Y:S01]  /*0480*/  SHF.L.U32 R9, R19, 0x7, RZ ;  /* 0x0000000713097819 */ /* 0x004fe200000006ff */
[----:B0-----:R-:W-:Y:S02]  /*0490*/  IMAD.MOV.U32 R2, RZ, RZ, RZ ;  /* 0x000000ffff027224 */ /* 0x001fe400078e00ff */
[----:B-1----:R-:W-:-:S04]  /*04a0*/  IMAD R7, R7, R3, RZ ;  /* 0x0000000307077224 */ /* 0x002fc800078e02ff */
[----:B------:R-:W-:Y:S01]  /*04b0*/  IMAD.HI.U32 R3, R3, R7, R2 ;  /* 0x0000000703037227 */ /* 0x000fe200078e0002 */
[----:B------:R-:W-:-:S03]  /*04c0*/  IADD3 R2, PT, PT, R5, -R20, -R18 ;  /* 0x8000001405027210 */ /* 0x000fc60007ffe812 */
[----:B------:R-:W-:Y:S02]  /*04d0*/  IMAD R7, R23, 0x4, R10 ;  /* 0x0000000417077824 */ /* 0x000fe400078e020a */
[----:B------:R-:W-:-:S05]  /*04e0*/  IMAD.HI.U32 R3, R3, R2, RZ ;  /* 0x0000000203037227 */ /* 0x000fca00078e00ff */
[----:B------:R-:W-:-:S05]  /*04f0*/  IADD3 R4, PT, PT, -R3, RZ, RZ ;  /* 0x000000ff03047210 */ /* 0x000fca0007ffe1ff */
[----:B------:R-:W-:-:S05]  /*0500*/  IMAD R2, R23, R4, R2 ;  /* 0x0000000417027224 */ /* 0x000fca00078e0202 */
[----:B------:R-:W-:-:S13]  /*0510*/  ISETP.GE.U32.AND P0, PT, R2, R23, PT ;  /* 0x000000170200720c */ /* 0x000fda0003f06070 */
[----:B------:R-:W-:Y:S02]  /*0520*/  @P0 IMAD.IADD R2, R2, 0x1, -R23 ;  /* 0x0000000102020824 */ /* 0x000fe400078e0a17 */
[----:B------:R-:W-:-:S03]  /*0530*/  @P0 VIADD R3, R3, 0x1 ;  /* 0x0000000103030836 */ /* 0x000fc60000000000 */
[----:B------:R-:W-:-:S13]  /*0540*/  ISETP.GE.U32.AND P1, PT, R2, R23, PT ;  /* 0x000000170200720c */ /* 0x000fda0003f26070 */
[----:B------:R-:W-:Y:S02]  /*0550*/  @P1 IADD3 R3, PT, PT, R3, 0x1, RZ ;  /* 0x0000000103031810 */ /* 0x000fe40007ffe0ff */
[----:B------:R-:W-:-:S05]  /*0560*/  @!P2 LOP3.LUT R3, RZ, R23, RZ, 0x33, !PT ;  /* 0x00000017ff03a212 */ /* 0x000fca00078e33ff */
[----:B------:R-:W-:-:S05]  /*0570*/  IMAD.IADD R18, R18, 0x1, R3 ;  /* 0x0000000112127824 */ /* 0x000fca00078e0203 */
[----:B------:R-:W-:-:S07]  /*0580*/  LOP3.LUT R6, R18, 0x3, RZ, 0xc0, !PT ;  /* 0x0000000312067812 */ /* 0x000fce00078ec0ff */
.L_x_24:
[----:B------:R-:W0:Y:S01]  /*0590*/  LDC R15, c[0x0][0x398] ;  /* 0x0000e600ff0f7b82 */ /* 0x000e220000000800 */
[----:B------:R-:W-:-:S04]  /*05a0*/  MOV R2, UR4 ;  /* 0x0000000400027c02 */ /* 0x000fc80008000f00 */
[----:B0-----:R-:W-:-:S04]  /*05b0*/  VIADDMNMX.U32 R15, R2, 0x2, R15, PT ;  /* 0x00000002020f7846 */ /* 0x001fc8000380000f */
[----:B------:R-:W-:-:S13]  /*05c0*/  ISETP.GT.U32.AND P0, PT, R15, R16, PT ;  /* 0x000000100f00720c */ /* 0x000fda0003f04070 */
[----:B--2---:R-:W-:Y:S05]  /*05d0*/  @!P0 BRA `(.L_x_3) ;  /* 0x0000000400408947 */ /* 0x004fea0003800000 */
.L_x_11:
[----:B------:R-:W-:-:S04]  /*05e0*/  LOP3.LUT R2, R17, 0xff, RZ, 0xc0, !PT ;  /* 0x000000ff11027812 */ /* 0x000fc800078ec0ff */
[----:B------:R-:W-:Y:S02]  /*05f0*/  R2UR UR5, R2 ;  /* 0x00000000020572ca */ /* 0x000fe400000e0000 */
[----:B------:R-:W-:Y:S01]  /*0600*/  CS2R R4, SR_GLOBALTIMERLO ;  /* 0x0000000000047805 */ /* 0x000fe20000015200 */
[----:B------:R-:W0:Y:S01]  /*0610*/  S2UR UR7, SR_CgaCtaId ;  /* 0x00000000000779c3 */ /* 0x000e220000008800 */
[----:B------:R-:W-:Y:S01]  /*0620*/  UMOV UR6, 0x400 ;  /* 0x0000040000067882 */ /* 0x000fe20000000000 */
[----:B------:R-:W-:-:S04]  /*0630*/  LOP3.LUT R24, R14, 0x1, RZ, 0xc0, !PT ;  /* 0x000000010e187812 */ /* 0x000fc800078ec0ff */
[----:B------:R-:W-:Y:S01]  /*0640*/  SHF.L.U32 R2, R24, 0x1f, RZ ;  /* 0x0000001f18027819 */ /* 0x000fe200000006ff */
[----:B0-----:R-:W-:-:S04]  /*0650*/  ULEA UR6, UR7, UR6, 0x18 ;  /* 0x0000000607067291 */ /* 0x001fc8000f8ec0ff */
[----:B------:R-:W-:-:S09]  /*0660*/  ULEA UR6, UR5, UR6, 0x4 ;  /* 0x0000000605067291 */ /* 0x000fd2000f8e20ff */
[----:B------:R-:W0:Y:S02]  /*0670*/  SYNCS.PHASECHK.TRANS64.TRYWAIT P0, [UR6+0x8], R2 ;  /* 0x00000802ff0075a7 */ /* 0x000e240008001106 */
[----:B0-----:R-:W-:Y:S05]  /*0680*/  @P0 BRA `(.L_x_4) ;  /* 0x0000000000600947 */ /* 0x001fea0003800000 */
[----:B------:R-:W-:Y:S01]  /*0690*/  SHF.L.U32 R24, R24, 0x1f, RZ ;  /* 0x0000001f18187819 */ /* 0x000fe200000006ff */
[----:B------:R-:W-:-:S06]  /*06a0*/  UMOV UR5, URZ ;  /* 0x000000ff00057c82 */ /* 0x000fcc0008000000 */
.L_x_7:
[----:B------:R-:W-:-:S11]  /*06b0*/  UISETP.GT.AND UP0, UPT, UR5, 0xf, UPT ;  /* 0x0000000f0500788c */ /* 0x000fd6000bf04270 */
[----:B------:R-:W-:Y:S01]  /*06c0*/  @!UP0 UIADD3 UR5, UPT, UPT, UR5, 0x1, URZ ;  /* 0x0000000105058890 */ /* 0x000fe2000fffe0ff */
[----:B------:R-:W-:Y:S11]  /*06d0*/  BRA.U !UP0, `(.L_x_5) ;  /* 0x0000000108447547 */ /* 0x000ff6000b800000 */
[----:B------:R-:W-:-:S06]  /*06e0*/  CS2R R2, SR_GLOBALTIMERLO ;  /* 0x0000000000027805 */ /* 0x000fcc0000015200 */
[----:B------:R-:W-:-:S05]  /*06f0*/  IADD3 R25, P0, PT, -R4, R2, RZ ;  /* 0x0000000204197210 */ /* 0x000fca0007f1e1ff */
[----:B------:R-:W-:Y:S01]  /*0700*/  IMAD.X R3, R3, 0x1, ~R5, P0 ;  /* 0x0000000103037824 */ /* 0x000fe200000e0e05 */
[----:B------:R-:W-:-:S04]  /*0710*/  ISETP.GE.U32.AND P0, PT, R25, 0x3d0900, PT ;  /* 0x003d09001900780c */ /* 0x000fc80003f06070 */
[----:B------:R-:W-:-:S13]  /*0720*/  ISETP.GE.AND.EX P0, PT, R3, RZ, PT, P0 ;  /* 0x000000ff0300720c */ /* 0x000fda0003f06300 */
[----:B------:R-:W-:Y:S05]  /*0730*/  @!P0 BRA `(.L_x_6) ;  /* 0x0000000000088947 */ /* 0x000fea0003800000 */
[----:B------:R-:W-:Y:S05]  /*0740*/  NANOSLEEP 0xf4240 ;  /* 0x000f42400000795d */ /* 0x000fea0003800000 */
[----:B------:R-:W-:Y:S05]  /*0750*/  BRA `(.L_x_5) ;  /* 0x0000000000247947 */ /* 0x000fea0003800000 */
.L_x_6:
[----:B------:R-:W-:-:S04]  /*0760*/  ISETP.GE.U32.AND P0, PT, R25, 0x9c40, PT ;  /* 0x00009c401900780c */ /* 0x000fc80003f06070 */
[----:B------:R-:W-:-:S13]  /*0770*/  ISETP.GE.AND.EX P0, PT, R3, RZ, PT, P0 ;  /* 0x000000ff0300720c */ /* 0x000fda0003f06300 */
[----:B------:R-:W-:Y:S05]  /*0780*/  @!P0 BRA `(.L_x_5) ;  /* 0x0000000000188947 */ /* 0x000fea0003800000 */
[----:B------:R-:W-:-:S04]  /*0790*/  SHF.R.S32.HI R2, RZ, 0x1f, R3 ;  /* 0x0000001fff027819 */ /* 0x000fc80000011403 */
[----:B------:R-:W-:-:S05]  /*07a0*/  LEA.HI R2, P0, R2, R25, RZ, 0x2 ;  /* 0x0000001902027211 */ /* 0x000fca00078110ff */
[----:B------:R-:W-:-:S05]  /*07b0*/  IMAD.X R3, RZ, RZ, R3, P0 ;  /* 0x000000ffff037224 */ /* 0x000fca00000e0603 */
[----:B------:R-:W-:-:S04]  /*07c0*/  SHF.R.U64 R2, R2, 0x2, R3 ;  /* 0x0000000202027819 */ /* 0x000fc80000001203 */
[----:B------:R-:W-:Y:S05]  /*07d0*/  NANOSLEEP R2 ;  /* 0x000000020000735d */ /* 0x000fea0003800000 */
[----:B------:R-:W-:Y:S01]  /*07e0*/  NOP ;  /* 0x0000000000007918 */ /* 0x000fe20000000000 */
.L_x_5:
[----:B------:R-:W0:Y:S02]  /*07f0*/  SYNCS.PHASECHK.TRANS64.TRYWAIT P0, [UR6+0x8], R24 ;  /* 0x00000818ff0075a7 */ /* 0x000e240008001106 */
[----:B0-----:R-:W-:Y:S05]  /*0800*/  @!P0 BRA `(.L_x_7) ;  /* 0xfffffffc00a88947 */ /* 0x001fea000383ffff */
.L_x_4:
[----:B------:R-:W-:Y:S01]  /*0810*/  ISETP.GT.U32.AND P0, PT, R22, 0xfff, PT ;  /* 0x00000fff1600780c */ /* 0x000fe20003f04070 */
[----:B------:R-:W-:-:S12]  /*0820*/  BSSY.RECONVERGENT B0, `(.L_x_8) ;  /* 0x000001c000007945 */ /* 0x000fd80003800200 */
[----:B------:R-:W-:Y:S05]  /*0830*/  @P0 BRA `(.L_x_9) ;  /* 0x0000000000680947 */ /* 0x000fea0003800000 */
[----:B------:R-:W-:Y:S01]  /*0840*/  SHF.L.U32 R2, R16, 0x2, RZ ;  /* 0x0000000210027819 */ /* 0x000fe200000006ff */
[----:B------:R-:W0:Y:S01]  /*0850*/  S2UR UR7, SR_CgaCtaId ;  /* 0x00000000000779c3 */ /* 0x000e220000008800 */
[----:B------:R-:W1:Y:S02]  /*0860*/  LDCU.64 UR8, c[0x0][0x388] ;  /* 0x00007100ff0877ac */ /* 0x000e640008000a00 */
[----:B------:R-:W-:-:S05]  /*0870*/  LOP3.LUT R2, R2, 0x4, RZ, 0xc0, !PT ;  /* 0x0000000402027812 */ /* 0x000fca00078ec0ff */
[----:B------:R-:W-:-:S06]  /*0880*/  IMAD.IADD R2, R1, 0x1, R2 ;  /* 0x0000000101027824 */ /* 0x000fcc00078e0202 */
[----:B------:R-:W2:Y:S01]  /*0890*/  LDL R2, [R2] ;  /* 0x0000000002027983 */ /* 0x000ea20000100800 */
[----:B------:R-:W-:Y:S01]  /*08a0*/  IMAD R4, R11, R16, RZ ;  /* 0x000000100b047224 */ /* 0x000fe200078e02ff */
[----:B------:R-:W-:Y:S01]  /*08b0*/  UMOV UR5, 0x400 ;  /* 0x0000040000057882 */ /* 0x000fe20000000000 */
[----:B------:R-:W-:Y:S01]  /*08c0*/  SHF.L.U32 R5, R22, 0x2, RZ ;  /* 0x0000000216057819 */ /* 0x000fe200000006ff */
[----:B------:R-:W-:Y:S02]  /*08d0*/  UIADD3 UR5, UPT, UPT, UR5, 0x30, URZ ;  /* 0x0000003005057890 */ /* 0x000fe4000fffe0ff */
[----:B------:R-:W-:Y:S02]  /*08e0*/  LEA R4, P0, R19, R4, 0xc ;  /* 0x0000000413047211 */ /* 0x000fe400078060ff */
[----:B0-----:R-:W-:-:S03]  /*08f0*/  ULEA UR5, UR7, UR5, 0x18 ;  /* 0x0000000507057291 */ /* 0x001fc6000f8ec0ff */
[----:B------:R-:W-:Y:S01]  /*0900*/  IMAD.X R3, RZ, RZ, RZ, P0 ;  /* 0x000000ffff037224 */ /* 0x000fe200000e06ff */
[----:B-1----:R-:W-:-:S04]  /*0910*/  LEA R24, P0, R4, UR8, 0x2 ;  /* 0x0000000804187c11 */ /* 0x002fc8000f8010ff */
[----:B------:R-:W-:Y:S02]  /*0920*/  LEA.HI.X R26, R4, UR9, R3, 0x2, P0 ;  /* 0x00000009041a7c11 */ /* 0x000fe400080f1403 */
[----:B--2---:R-:W-:-:S07]  /*0930*/  LEA R4, R2, UR5, 0x2 ;  /* 0x0000000502047c11 */ /* 0x004fce000f8e10ff */
.L_x_10:
[----:B0-----:R-:W-:Y:S01]  /*0940*/  IADD3 R2, P0, PT, R5, R24, RZ ;  /* 0x0000001805027210 */ /* 0x001fe20007f1e0ff */
[----:B------:R-:W-:Y:S01]  /*0950*/  IMAD.IADD R25, R4, 0x1, R5 ;  /* 0x0000000104197824 */ /* 0x000fe200078e0205 */
[----:B------:R-:W-:-:S03]  /*0960*/  LEA R5, R0, R5, 0x2 ;  /* 0x0000000500057211 */ /* 0x000fc600078e10ff */
[----:B------:R-:W-:Y:S01]  /*0970*/  IMAD.X R3, RZ, RZ, R26, P0 ;  /* 0x000000ffff037224 */ /* 0x000fe200000e061a */
[----:B------:R-:W-:-:S04]  /*0980*/  ISETP.GE.U32.AND P0, PT, R5, 0x4000, PT ;  /* 0x000040000500780c */ /* 0x000fc80003f06070 */
[----:B------:R-:W-:Y:S01]  /*0990*/  @!PT LDS RZ, [RZ] ;  /* 0x00000000fffff984 */ /* 0x000fe20000000800 */
[----:B------:R-:W-:Y:S01]  /*09a0*/  @!PT LDS RZ, [RZ] ;  /* 0x00000000fffff984 */ /* 0x000fe20000000800 */
[----:B------:R-:W-:Y:S01]  /*09b0*/  @!PT LDS RZ, [RZ] ;  /* 0x00000000fffff984 */ /* 0x000fe20000000800 */
[----:B------:R0:W-:Y:S09]  /*09c0*/  LDGSTS.E [R25], desc[UR10][R2.64] ;  /* 0x0000000002197fae */ /* 0x0001f2000b9a100a */
[----:B------:R-:W-:Y:S05]  /*09d0*/  @!P0 BRA `(.L_x_10) ;  /* 0xfffffffc00d88947 */ /* 0x000fea000383ffff */
.L_x_9:
[----:B------:R-:W-:Y:S05]  /*09e0*/  BSYNC.RECONVERGENT B0 ;  /* 0x0000000000007941 */ /* 0x000fea0003800200 */
.L_x_8:
[----:B------:R-:W-:Y:S01]  /*09f0*/  NOP ;  /* 0x0000000000007918 */ /* 0x000fe20000000000 */
[----:B------:R-:W-:Y:S01]  /*0a00*/  SYNCS.ARRIVE.TRANS64.RED.A0T1 RZ, [UR6], RZ ;  /* 0x000000ffffff79a7 */ /* 0x000fe20008200406 */
[----:B------:R-:W-:Y:S01]  /*0a10*/  ARRIVES.LDGSTSBAR.64.TRANSCNT [UR6] ;  /* 0x00000000ff0079b0 */ /* 0x000fe20008002a06 */
[----:B------:R-:W-:Y:S01]  /*0a20*/  NOP ;  /* 0x0000000000007918 */ /* 0x000fe20000000000 */
[----:B------:R-:W-:Y:S01]  /*0a30*/  VIADD R17, R17, 0x1 ;  /* 0x0000000111117836 */ /* 0x000fe20000000000 */
[----:B------:R-:W-:Y:S01]  /*0a40*/  SYNCS.ARRIVE.TRANS64.A1T0 RZ, [UR6], RZ ;  /* 0x000000ffffff79a7 */ /* 0x000fe20008100006 */
[----:B------:R-:W-:-:S03]  /*0a50*/  VIADD R16, R16, 0x1 ;  /* 0x0000000110107836 */ /* 0x000fc60000000000 */
[----:B0-----:R-:W-:Y:S02]  /*0a60*/  LOP3.LUT R2, R17, 0xff, RZ, 0xc0, !PT ;  /* 0x000000ff11027812 */ /* 0x001fe400078ec0ff */
[----:B------:R-:W-:Y:S02]  /*0a70*/  ISETP.GE.U32.AND P1, PT, R16, R15, PT ;  /* 0x0000000f1000720c */ /* 0x000fe40003f26070 */
[----:B------:R-:W-:-:S04]  /*0a80*/  ISETP.NE.AND P0, PT, R2, 0x2, PT ;  /* 0x000000020200780c */ /* 0x000fc80003f05270 */
[----:B------:R-:W-:Y:S02]  /*0a90*/  SEL R3, RZ, 0x1, P0 ;  /* 0x00000001ff037807 */ /* 0x000fe40000000000 */
[----:B------:R-:W-:Y:S02]  /*0aa0*/  SEL R17, R17, RZ, P0 ;  /* 0x000000ff11117207 */ /* 0x000fe40000000000 */
[----:B------:R-:W-:-:S04]  /*0ab0*/  LOP3.LUT R3, R14, R3, RZ, 0x3c, !PT ;  /* 0x000000030e037212 */ /* 0x000fc800078e3cff */
[----:B------:R-:W-:Y:S01]  /*0ac0*/  PRMT R14, R3, 0x7610, R14 ;  /* 0x00007610030e7816 */ /* 0x000fe2000000000e */
[----:B------:R-:W-:Y:S06]  /*0ad0*/  @!P1 BRA `(.L_x_11) ;  /* 0xfffffff800c09947 */ /* 0x000fec000383ffff */
.L_x_3:
[----:B------:R-:W-:Y:S02]  /*0ae0*/  PRMT R5, R14, 0x7610, R5 ;  /* 0x000076100e057816 */ /* 0x000fe40000000005 */
[----:B------:R-:W-:Y:S02]  /*0af0*/  LOP3.LUT R4, R13, 0xff, RZ, 0xc0, !PT ;  /* 0x000000ff0d047812 */ /* 0x000fe400078ec0ff */
[----:B------:R-:W-:-:S04]  /*0b00*/  LOP3.LUT R2, R5, 0xffff, RZ, 0xc0, !PT ;  /* 0x0000ffff05027812 */ /* 0x000fc800078ec0ff */
[----:B------:R-:W-:-:S04]  /*0b10*/  SHF.R.U32.HI R2, RZ, 0x1, R2 ;  /* 0x00000001ff027819 */ /* 0x000fc80000011602 */
[----:B------:R-:W-:Y:S02]  /*0b20*/  LOP3.LUT R2, R2, 0x1, RZ, 0xc0, !PT ;  /* 0x0000000102027812 */ /* 0x000fe400078ec0ff */
[----:B------:R-:W-:Y:S01]  /*0b30*/  CS2R R14, SR_GLOBALTIMERLO ;  /* 0x00000000000e7805 */ /* 0x000fe20000015200 */
[----:B------:R-:W0:Y:S01]  /*0b40*/  S2R R24, SR_CgaCtaId ;  /* 0x0000000000187919 */ /* 0x000e220000008800 */
[----:B------:R-:W-:-:S04]  /*0b50*/  MOV R3, 0x400 ;  /* 0x0000040000037802 */ /* 0x000fc80000000f00 */
[----:B0-----:R-:W-:Y:S02]  /*0b60*/  LEA R25, R24, R3, 0x18 ;  /* 0x0000000318197211 */ /* 0x001fe400078ec0ff */
[----:B------:R-:W-:Y:S02]  /*0b70*/  SHF.L.U32 R3, R2, 0x1f, RZ ;  /* 0x0000001f02037819 */ /* 0x000fe400000006ff */
[----:B------:R-:W-:-:S04]  /*0b80*/  LEA R4, R4, R25, 0x4 ;  /* 0x0000001904047211 */ /* 0x000fc800078e20ff */
[----:B------:R-:W0:Y:S02]  /*0b90*/  SYNCS.PHASECHK.TRANS64.TRYWAIT P0, [R4+URZ], R3 ;  /* 0x00000003040075a7 */ /* 0x000e2400080011ff */
[----:B0-----:R-:W-:Y:S05]  /*0ba0*/  @P0 BRA `(.L_x_12) ;  /* 0x0000000000600947 */ /* 0x001fea0003800000 */
[----:B------:R-:W-:Y:S01]  /*0bb0*/  SHF.L.U32 R25, R2, 0x1f, RZ ;  /* 0x0000001f02197819 */ /* 0x000fe200000006ff */
[----:B------:R-:W-:-:S06]  /*0bc0*/  UMOV UR5, URZ ;  /* 0x000000ff00057c82 */ /* 0x000fcc0008000000 */
.L_x_15:
        /* <DEDUP_REMOVED lines=11> */
.L_x_14:
        /* <DEDUP_REMOVED lines=9> */
.L_x_13:
[----:B------:R-:W0:Y:S02]  /*0d10*/  SYNCS.PHASECHK.TRANS64.TRYWAIT P0, [R4+URZ], R25 ;  /* 0x00000019040075a7 */ /* 0x000e2400080011ff */
[----:B0-----:R-:W-:Y:S05]  /*0d20*/  @!P0 BRA `(.L_x_15) ;  /* 0xfffffffc00a88947 */ /* 0x001fea000383ffff */
.L_x_12:
[----:B------:R-:W-:-:S13]  /*0d30*/  ISETP.GT.U32.AND P0, PT, R21, 0xfff, PT ;  /* 0x00000fff1500780c */ /* 0x000fda0003f04070 */
[----:B------:R-:W-:Y:S05]  /*0d40*/  @P0 BRA `(.L_x_16) ;  /* 0x0000000800540947 */ /* 0x000fea0003800000 */
[----:B------:R-:W-:Y:S01]  /*0d50*/  ISETP.NE.AND P0, PT, R6, 0x3, PT ;  /* 0x000000030600780c */ /* 0x000fe20003f05270 */
[----:B------:R-:W-:Y:S01]  /*0d60*/  BSSY B0, `(.L_x_17) ;  /* 0x0000042000007945 */ /* 0x000fe20003800000 */
[----:B------:R-:W-:Y:S01]  /*0d70*/  LOP3.LUT R2, R22, 0x1f, RZ, 0xc0, !PT ;  /* 0x0000001f16027812 */ /* 0x000fe200078ec0ff */
[----:B------:R-:W-:Y:S01]  /*0d80*/  IMAD R3, R12, UR4, R9 ;  /* 0x000000040c037c24 */ /* 0x000fe2000f8e0209 */
[----:B------:R-:W-:-:S09]  /*0d90*/  MOV R24, R21 ;  /* 0x0000001500187202 */ /* 0x000fd20000000f00 */
[----:B------:R-:W-:Y:S05]  /*0da0*/  @!P0 BRA `(.L_x_18) ;  /* 0x0000000000f48947 */ /* 0x000fea0003800000 */
[----:B------:R0:W1:Y:S01]  /*0db0*/  LDS R29, [R10] ;  /* 0x000000000a1d7984 */ /* 0x0000620000000800 */
[----:B------:R-:W-:Y:S01]  /*0dc0*/  UMOV UR5, 0xffffffff ;  /* 0xffffffff00057882 */ /* 0x000fe20000000000 */
[----:B------:R-:W-:Y:S02]  /*0dd0*/  ISETP.NE.AND P0, PT, R2, RZ, PT ;  /* 0x000000ff0200720c */ /* 0x000fe40003f05270 */
[----:B------:R-:W-:Y:S11]  /*0de0*/  BRA.DIV UR5, `(.L_x_19) ;  /* 0x0000000a05e47947 */ /* 0x000ff6000b800000 */
[----:B-1----:R-:W1:Y:S02]  /*0df0*/  SHFL.BFLY PT, R14, R29, 0x10, 0x1f ;  /* 0x0e001f001d0e7f89 */ /* 0x002e6400000e0000 */
[----:B-1----:R-:W-:-:S05]  /*0e00*/  FADD R15, R29, R14 ;  /* 0x0000000e1d0f7221 */ /* 0x002fca0000000000 */
[----:B------:R-:W1:Y:S02]  /*0e10*/  SHFL.BFLY PT, R14, R15, 0x8, 0x1f ;  /* 0x0d001f000f0e7f89 */ /* 0x000e6400000e0000 */
[----:B-1----:R-:W-:-:S05]  /*0e20*/  FADD R26, R15, R14 ;  /* 0x0000000e0f1a7221 */ /* 0x002fca0000000000 */
[----:B------:R-:W1:Y:S02]  /*0e30*/  SHFL.BFLY PT, R14, R26, 0x4, 0x1f ;  /* 0x0c801f001a0e7f89 */ /* 0x000e6400000e0000 */
[----:B-1----:R-:W-:-:S05]  /*0e40*/  FADD R24, R26, R14 ;  /* 0x0000000e1a187221 */ /* 0x002fca0000000000 */
[----:B------:R-:W1:Y:S02]  /*0e50*/  SHFL.BFLY PT, R14, R24, 0x2, 0x1f ;  /* 0x0c401f00180e7f89 */ /* 0x000e6400000e0000 */
[----:B-1----:R-:W-:-:S05]  /*0e60*/  FADD R24, R24, R14 ;  /* 0x0000000e18187221 */ /* 0x002fca0000000000 */
[----:B------:R1:W2:Y:S02]  /*0e70*/  SHFL.BFLY PT, R26, R24, 0x1, 0x1f ;  /* 0x0c201f00181a7f89 */ /* 0x0002a400000e0000 */
.L_x_30:
[----:B------:R-:W3:Y:S01]  /*0e80*/  @!P0 LDC.64 R14, c[0x0][0x390] ;  /* 0x0000e400ff0e8b82 */ /* 0x000ee20000000a00 */
[----:B------:R-:W-:Y:S01]  /*0e90*/  @!P0 LOP3.LUT R28, R22, 0x3fffffe0, RZ, 0xc0, !PT ;  /* 0x3fffffe0161c8812 */ /* 0x000fe200078ec0ff */
[----:B--2---:R-:W-:Y:S01]  /*0ea0*/  FADD R25, R24, R26 ;  /* 0x0000001a18197221 */ /* 0x004fe20000000000 */
[----:B------:R-:W-:Y:S01]  /*0eb0*/  ISETP.NE.AND P1, PT, R6, RZ, PT ;  /* 0x000000ff0600720c */ /* 0x000fe20003f25270 */
[----:B-1----:R-:W-:Y:S01]  /*0ec0*/  IMAD.MOV.U32 R24, RZ, RZ, R20 ;  /* 0x000000ffff187224 */ /* 0x002fe200078e0014 */
[----:B------:R-:W-:-:S05]  /*0ed0*/  @!P0 LEA.HI R27, R28, R3, RZ, 0x1b ;  /* 0x000000031c1b8211 */ /* 0x000fca00078fd8ff */
[----:B---3--:R-:W-:-:S05]  /*0ee0*/  @!P0 IMAD.WIDE.U32 R14, R27, 0x4, R14 ;  /* 0x000000041b0e8825 */ /* 0x008fca00078e000e */
[----:B------:R1:W-:Y:S01]  /*0ef0*/  @!P0 STG.E desc[UR10][R14.64], R25 ;  /* 0x000000190e008986 */ /* 0x0003e2000c10190a */
[----:B------:R-:W-:Y:S05]  /*0f00*/  @!P1 BRA `(.L_x_18) ;  /* 0x00000000009c9947 */ /* 0x000fea0003800000 */
[----:B------:R2:W3:Y:S01]  /*0f10*/  LDS R29, [R7] ;  /* 0x00000000071d7984 */ /* 0x0004e20000000800 */
[----:B------:R-:W-:-:S03]  /*0f20*/  UMOV UR5, 0xffffffff ;  /* 0xffffffff00057882 */ /* 0x000fc60000000000 */
[----:B------:R-:W-:Y:S05]  /*0f30*/  BRA.DIV UR5, `(.L_x_20) ;  /* 0x0000000e05107947 */ /* 0x000fea000b800000 */
[----:B-1-3--:R-:W1:Y:S02]  /*0f40*/  SHFL.BFLY PT, R14, R29, 0x10, 0x1f ;  /* 0x0e001f001d0e7f89 */ /* 0x00ae6400000e0000 */
[----:B-1----:R-:W-:-:S05]  /*0f50*/  FADD R29, R29, R14 ;  /* 0x0000000e1d1d7221 */ /* 0x002fca0000000000 */
[----:B------:R-:W1:Y:S02]  /*0f60*/  SHFL.BFLY PT, R14, R29, 0x8, 0x1f ;  /* 0x0d001f001d0e7f89 */ /* 0x000e6400000e0000 */
[----:B-1----:R-:W-:-:S05]  /*0f70*/  FADD R15, R29, R14 ;  /* 0x0000000e1d0f7221 */ /* 0x002fca0000000000 */
[----:B------:R-:W1:Y:S02]  /*0f80*/  SHFL.BFLY PT, R14, R15, 0x4, 0x1f ;  /* 0x0c801f000f0e7f89 */ /* 0x000e6400000e0000 */
[----:B-1----:R-:W-:-:S05]  /*0f90*/  FADD R26, R15, R14 ;  /* 0x0000000e0f1a7221 */ /* 0x002fca0000000000 */
[----:B------:R-:W1:Y:S02]  /*0fa0*/  SHFL.BFLY PT, R14, R26, 0x2, 0x1f ;  /* 0x0c401f001a0e7f89 */ /* 0x000e6400000e0000 */
[----:B-1----:R-:W-:-:S05]  /*0fb0*/  FADD R24, R26, R14 ;  /* 0x0000000e1a187221 */ /* 0x002fca0000000000 */
[----:B------:R1:W3:Y:S02]  /*0fc0*/  SHFL.BFLY PT, R26, R24, 0x1, 0x1f ;  /* 0x0c201f00181a7f89 */ /* 0x0002e400000e0000 */
.L_x_37:
[----:B------:R-:W4:Y:S01]  /*0fd0*/  @!P0 LDC.64 R14, c[0x0][0x390] ;  /* 0x0000e400ff0e8b82 */ /* 0x000f220000000a00 */
[----:B------:R-:W-:Y:S01]  /*0fe0*/  @!P0 LEA.HI R27, R20, R3, RZ, 0x1b ;  /* 0x00000003141b8211 */ /* 0x000fe200078fd8ff */
[----:B---3--:R-:W-:Y:S01]  /*0ff0*/  FADD R25, R24, R26 ;  /* 0x0000001a18197221 */ /* 0x008fe20000000000 */
[----:B------:R-:W-:Y:S01]  /*1000*/  ISETP.NE.AND P1, PT, R6, 0x1, PT ;  /* 0x000000010600780c */ /* 0x000fe20003f25270 */
[----:B-1----:R-:W-:Y:S02]  /*1010*/  IMAD.MOV.U32 R24, RZ, RZ, R8 ;  /* 0x000000ffff187224 */ /* 0x002fe400078e0008 */
[----:B----4-:R-:W-:-:S05]  /*1020*/  @!P0 IMAD.WIDE.U32 R14, R27, 0x4, R14 ;  /* 0x000000041b0e8825 */ /* 0x010fca00078e000e */
[----:B------:R3:W-:Y:S05]  /*1030*/  @!P0 STG.E desc[UR10][R14.64], R25 ;  /* 0x000000190e008986 */ /* 0x0007ea000c10190a */
[----:B------:R-:W-:Y:S05]  /*1040*/  @!P1 BRA `(.L_x_18) ;  /* 0x00000000004c9947 */ /* 0x000fea0003800000 */
[C---:B---3--:R-:W-:Y:S01]  /*1050*/  LEA R14, R23.reuse, R7, 0x2 ;  /* 0x00000007170e7211 */ /* 0x048fe200078e10ff */
[----:B------:R-:W-:Y:S01]  /*1060*/  UMOV UR5, 0xffffffff ;  /* 0xffffffff00057882 */ /* 0x000fe20000000000 */
[----:B------:R-:W-:-:S03]  /*1070*/  IMAD.IADD R24, R23, 0x1, R8 ;  /* 0x0000000117187824 */ /* 0x000fc600078e0208 */
[----:B------:R1:W3:Y:S01]  /*1080*/  LDS R29, [R14] ;  /* 0x000000000e1d7984 */ /* 0x0002e20000000800 */
        /* <DEDUP_REMOVED lines=10> */
.L_x_44:
[----:B------:R-:W4:Y:S01]  /*1130*/  @!P0 LDC.64 R14, c[0x0][0x390] ;  /* 0x0000e400ff0e8b82 */ /* 0x000f220000000a00 */
[----:B------:R-:W-:Y:S01]  /*1140*/  @!P0 LEA.HI R27, R8, R3, RZ, 0x1b ;  /* 0x00000003081b8211 */ /* 0x000fe200078fd8ff */
[----:B---3--:R-:W-:-:S04]  /*1150*/  FADD R25, R26, R25 ;  /* 0x000000191a197221 */ /* 0x008fc80000000000 */
[----:B----4-:R-:W-:-:S05]  /*1160*/  @!P0 IMAD.WIDE.U32 R14, R27, 0x4, R14 ;  /* 0x000000041b0e8825 */ /* 0x010fca00078e000e */
[----:B------:R4:W-:Y:S02]  /*1170*/  @!P0 STG.E desc[UR10][R14.64], R25 ;  /* 0x000000190e008986 */ /* 0x0009e4000c10190a */
.L_x_18:
[----:B------:R-:W-:Y:S05]  /*1180*/  BSYNC B0 ;  /* 0x0000000000007941 */ /* 0x000fea0003800000 */
.L_x_17:
[----:B------:R-:W-:-:S13]  /*1190*/  ISETP.GE.U32.AND P0, PT, R18, 0x3, PT ;  /* 0x000000031200780c */ /* 0x000fda0003f06070 */
[----:B------:R-:W-:Y:S05]  /*11a0*/  @!P0 BRA `(.L_x_16) ;  /* 0x00000004003c8947 */ /* 0x000fea0003800000 */
[----:B-1-34-:R-:W1:Y:S01]  /*11b0*/  S2R R15, SR_CgaCtaId ;  /* 0x00000000000f7919 */ /* 0x01ae620000008800 */
[----:B------:R-:W-:Y:S02]  /*11c0*/  MOV R14, 0x400 ;  /* 0x00000400000e7802 */ /* 0x000fe40000000f00 */
[C---:B------:R-:W-:Y:S02]  /*11d0*/  ISETP.NE.AND P0, PT, R2.reuse, RZ, PT ;  /* 0x000000ff0200720c */ /* 0x040fe40003f05270 */
[----:B------:R-:W-:Y:S01]  /*11e0*/  ISETP.NE.AND P1, PT, R2, RZ, PT ;  /* 0x000000ff0200720c */ /* 0x000fe20003f25270 */
[----:B------:R-:W-:-:S05]  /*11f0*/  VIADD R2, R14, 0x30 ;  /* 0x000000300e027836 */ /* 0x000fca0000000000 */
[----:B-1----:R-:W-:-:S07]  /*1200*/  LEA R2, R15, R2, 0x18 ;  /* 0x000000020f027211 */ /* 0x002fce00078ec0ff */
.L_x_23:
[----:B-1----:R-:W-:Y:S01]  /*1210*/  LEA R26, R24, R2, 0x2 ;  /* 0x00000002181a7211 */ /* 0x002fe200078e10ff */
[----:B------:R-:W-:-:S04]  /*1220*/  UMOV UR5, 0xffffffff ;  /* 0xffffffff00057882 */ /* 0x000fc80000000000 */
[----:B---3--:R1:W3:Y:S01]  /*1230*/  LDS R29, [R26] ;  /* 0x000000001a1d7984 */ /* 0x0082e20000000800 */
[----:B------:R-:W-:Y:S05]  /*1240*/  BRA.DIV UR5, `(.L_x_22) ;  /* 0x0000000e05647947 */ /* 0x000fea000b800000 */
[----:B---3--:R-:W3:Y:S01]  /*1250*/  SHFL.BFLY PT, R14, R29, 0x10, 0x1f ;  /* 0x0e001f001d0e7f89 */ /* 0x008ee200000e0000 */
[C---:B-1----:R-:W-:Y:S01]  /*1260*/  IMAD R26, R23.reuse, 0x4, R26 ;  /* 0x00000004171a7824 */ /* 0x042fe200078e021a */
[----:B------:R-:W-:Y:S01]  /*1270*/  @!P0 LEA.HI R27, R24, R3, RZ, 0x1b ;  /* 0x00000003181b8211 */ /* 0x000fe200078fd8ff */
[----:B------:R-:W-:Y:S02]  /*1280*/  IMAD.IADD R24, R23, 0x1, R24 ;  /* 0x0000000117187824 */ /* 0x000fe400078e0218 */
[----:B---3--:R-:W-:-:S05]  /*1290*/  FADD R29, R29, R14 ;  /* 0x0000000e1d1d7221 */ /* 0x008fca0000000000 */
[----:B------:R-:W1:Y:S02]  /*12a0*/  SHFL.BFLY PT, R14, R29, 0x8, 0x1f ;  /* 0x0d001f001d0e7f89 */ /* 0x000e6400000e0000 */
[----:B-1----:R-:W-:-:S05]  /*12b0*/  FADD R15, R29, R14 ;  /* 0x0000000e1d0f7221 */ /* 0x002fca0000000000 */
[----:B------:R-:W1:Y:S02]  /*12c0*/  SHFL.BFLY PT, R14, R15, 0x4, 0x1f ;  /* 0x0c801f000f0e7f89 */ /* 0x000e6400000e0000 */
[----:B-1----:R-:W-:-:S05]  /*12d0*/  FADD R15, R15, R14 ;  /* 0x0000000e0f0f7221 */ /* 0x002fca0000000000 */
[----:B------:R-:W1:Y:S02]  /*12e0*/  SHFL.BFLY PT, R14, R15, 0x2, 0x1f ;  /* 0x0c401f000f0e7f89 */ /* 0x000e6400000e0000 */
[----:B-1----:R-:W-:-:S05]  /*12f0*/  FADD R29, R15, R14 ;  /* 0x0000000e0f1d7221 */ /* 0x002fca0000000000 */
[----:B------:R-:W1:Y:S02]  /*1300*/  SHFL.BFLY PT, R14, R29, 0x1, 0x1f ;  /* 0x0c201f001d0e7f89 */ /* 0x000e6400000e0000 */
[----:B-1----:R-:W-:Y:S02]  /*1310*/  FADD R25, R29, R14 ;  /* 0x0000000e1d197221 */ /* 0x002fe40000000000 */
[----:B------:R1:W3:Y:S01]  /*1320*/  LDS R29, [R26] ;  /* 0x000000001a1d7984 */ /* 0x0002e20000000800 */
[----:B------:R-:W4:Y:S01]  /*1330*/  @!P0 LDC.64 R14, c[0x0][0x390] ;  /* 0x0000e400ff0e8b82 */ /* 0x000f220000000a00 */
[----:B-1----:R-:W-:Y:S01]  /*1340*/  LEA R26, R23, R26, 0x2 ;  /* 0x0000001a171a7211 */ /* 0x002fe200078e10ff */
[----:B----4-:R-:W-:Y:S01]  /*1350*/  @!P0 IMAD.WIDE.U32 R14, R27, 0x4, R14 ;  /* 0x000000041b0e8825 */ /* 0x010fe200078e000e */
[----:B------:R-:W-:-:S03]  /*1360*/  @!P0 LEA.HI R27, R24, R3, RZ, 0x1b ;  /* 0x00000003181b8211 */ /* 0x000fc600078fd8ff */
[----:B------:R-:W-:Y:S01]  /*1370*/  IMAD.IADD R24, R23, 0x1, R24 ;  /* 0x0000000117187824 */ /* 0x000fe200078e0218 */
[----:B------:R-:W-:Y:S04]  /*1380*/  @!P0 STG.E desc[UR10][R14.64], R25 ;  /* 0x000000190e008986 */ /* 0x000fe8000c10190a */
[----:B---3--:R-:W1:Y:S02]  /*1390*/  SHFL.BFLY PT, R14, R29, 0x10, 0x1f ;  /* 0x0e001f001d0e7f89 */ /* 0x008e6400000e0000 */
[----:B-1----:R-:W-:-:S05]  /*13a0*/  FADD R29, R29, R14 ;  /* 0x0000000e1d1d7221 */ /* 0x002fca0000000000 */
[----:B------:R-:W1:Y:S02]  /*13b0*/  SHFL.BFLY PT, R14, R29, 0x8, 0x1f ;  /* 0x0d001f001d0e7f89 */ /* 0x000e6400000e0000 */
[----:B-1----:R-:W-:-:S05]  /*13c0*/  FADD R15, R29, R14 ;  /* 0x0000000e1d0f7221 */ /* 0x002fca0000000000 */
[----:B------:R-:W1:Y:S02]  /*13d0*/  SHFL.BFLY PT, R14, R15, 0x4, 0x1f ;  /* 0x0c801f000f0e7f89 */ /* 0x000e6400000e0000 */
[----:B-1----:R-:W-:-:S05]  /*13e0*/  FADD R29, R15, R14 ;  /* 0x0000000e0f1d7221 */ /* 0x002fca0000000000 */
[----:B------:R-:W1:Y:S02]  /*13f0*/  SHFL.BFLY PT, R14, R29, 0x2, 0x1f ;  /* 0x0c401f001d0e7f89 */ /* 0x000e6400000e0000 */
[----:B-1----:R-:W-:Y:S02]  /*1400*/  FADD R15, R29, R14 ;  /* 0x0000000e1d0f7221 */ /* 0x002fe40000000000 */
[----:B------:R-:W-:Y:S04]  /*1410*/  LDS R29, [R26] ;  /* 0x000000001a1d7984 */ /* 0x000fe80000000800 */
[----:B------:R-:W1:Y:S02]  /*1420*/  SHFL.BFLY PT, R14, R15, 0x1, 0x1f ;  /* 0x0c201f000f0e7f89 */ /* 0x000e6400000e0000 */
[----:B-1----:R-:W-:-:S02]  /*1430*/  FADD R25, R15, R14 ;  /* 0x0000000e0f197221 */ /* 0x002fc40000000000 */
[----:B------:R-:W1:Y:S02]  /*1440*/  @!P0 LDC.64 R14, c[0x0][0x390] ;  /* 0x0000e400ff0e8b82 */ /* 0x000e640000000a00 */
[----:B-1----:R-:W-:-:S05]  /*1450*/  @!P0 IMAD.WIDE.U32 R14, R27, 0x4, R14 ;  /* 0x000000041b0e8825 */ /* 0x002fca00078e000e */
[----:B------:R-:W-:Y:S01]  /*1460*/  @!P0 STG.E desc[UR10][R14.64], R25 ;  /* 0x000000190e008986 */ /* 0x000fe2000c10190a */
[----:B------:R-:W-:-:S03]  /*1470*/  PLOP3.LUT P0, PT, P1, PT, PT, 0x80, 0x8 ;  /* 0x000000000008781c */ /* 0x000fc60000f0f070 */
[----:B------:R-:W1:Y:S10]  /*1480*/  SHFL.BFLY PT, R14, R29, 0x10, 0x1f ;  /* 0x0e001f001d0e7f89 */ /* 0x000e7400000e0000 */
[----:B------:R-:W-:Y:S01]  /*1490*/  @!P0 LEA.HI R27, R24, R3, RZ, 0x1b ;  /* 0x00000003181b8211 */ /* 0x000fe200078fd8ff */
[----:B------:R-:W-:-:S02]  /*14a0*/  IMAD.IADD R24, R23, 0x1, R24 ;  /* 0x0000000117187824 */ /* 0x000fc400078e0218 */
[----:B-1----:R-:W-:-:S05]  /*14b0*/  FADD R29, R29, R14 ;  /* 0x0000000e1d1d7221 */ /* 0x002fca0000000000 */
        /* <DEDUP_REMOVED lines=8> */
[----:B------:R-:W1:Y:S02]  /*1540*/  @!P0 LDC.64 R14, c[0x0][0x390] ;  /* 0x0000e400ff0e8b82 */ /* 0x000e640000000a00 */
[----:B-1----:R-:W-:Y:S01]  /*1550*/  @!P0 IMAD.WIDE.U32 R14, R27, 0x4, R14 ;  /* 0x000000041b0e8825 */ /* 0x002fe200078e000e */
[----:B------:R-:W-:-:S04]  /*1560*/  LEA R27, R23, R26, 0x2 ;  /* 0x0000001a171b7211 */ /* 0x000fc800078e10ff */
[----:B------:R-:W-:Y:S04]  /*1570*/  @!P0 STG.E desc[UR10][R14.64], R25 ;  /* 0x000000190e008986 */ /* 0x000fe8000c10190a */
[----:B------:R-:W1:Y:S04]  /*1580*/  LDS R26, [R27] ;  /* 0x000000001b1a7984 */ /* 0x000e680000000800 */
        /* <DEDUP_REMOVED lines=9> */
.L_x_66:
[----:B------:R-:W4:Y:S01]  /*1620*/  @!P0 LDC.64 R14, c[0x0][0x390] ;  /* 0x0000e400ff0e8b82 */ /* 0x000f220000000a00 */
[----:B------:R-:W-:Y:S01]  /*1630*/  @!P0 LEA.HI R25, R24, R3, RZ, 0x1b ;  /* 0x0000000318198211 */ /* 0x000fe200078fd8ff */
[----:B---3--:R-:W-:Y:S01]  /*1640*/  FADD R27, R26, R28 ;  /* 0x0000001c1a1b7221 */ /* 0x008fe20000000000 */
[----:B------:R-:W-:-:S04]  /*1650*/  IADD3 R24, PT, PT, R23, R24, RZ ;  /* 0x0000001817187210 */ /* 0x000fc80007ffe0ff */
[----:B------:R-:W-:Y:S01]  /*1660*/  ISETP.GE.U32.AND P2, PT, R24, 0x1000, PT ;  /* 0x000010001800780c */ /* 0x000fe20003f46070 */
[----:B----4-:R-:W-:-:S05]  /*1670*/  @!P0 IMAD.WIDE.U32 R14, R25, 0x4, R14 ;  /* 0x00000004190e8825 */ /* 0x010fca00078e000e */
[----:B------:R3:W-:Y:S07]  /*1680*/  @!P0 STG.E desc[UR10][R14.64], R27 ;  /* 0x0000001b0e008986 */ /* 0x0007ee000c10190a */
[----:B------:R-:W-:Y:S05]  /*1690*/  @!P2 BRA `(.L_x_23) ;  /* 0xfffffff800dca947 */ /* 0x000fea000383ffff */
.L_x_16:
[----:B------:R-:W-:Y:S05]  /*16a0*/  WARPSYNC.ALL ;  /* 0x0000000000007948 */ /* 0x000fea0003800000 */
[----:B------:R-:W-:Y:S01]  /*16b0*/  BAR.SYNC.DEFER_BLOCKING 0x0 ;  /* 0x0000000000007b1d */ /* 0x000fe20000010000 */
[----:B------:R-:W-:Y:S01]  /*16c0*/  VIADD R13, R13, 0x1 ;  /* 0x000000010d0d7836 */ /* 0x000fe20000000000 */
[----:B------:R-:W-:-:S04]  /*16d0*/  UIADD3 UR4, UPT, UPT, UR4, 0x1, URZ ;  /* 0x0000000104047890 */ /* 0x000fc8000fffe0ff */
[----:B------:R-:W5:Y:S01]  /*16e0*/  LDCU UR5, c[0x0][0x398] ;  /* 0x00007300ff0577ac */ /* 0x000f620008000800 */
[----:B------:R-:W-:-:S04]  /*16f0*/  LOP3.LUT R2, R13, 0xff, RZ, 0xc0, !PT ;  /* 0x000000ff0d027812 */ /* 0x000fc800078ec0ff */
[----:B------:R-:W-:-:S04]  /*1700*/  ISETP.NE.AND P0, PT, R2, 0x2, PT ;  /* 0x000000020200780c */ /* 0x000fc80003f05270 */
[----:B------:R-:W-:Y:S01]  /*1710*/  SEL R13, R13, RZ, P0 ;  /* 0x000000ff0d0d7207 */ /* 0x000fe20000000000 */
[----:B------:R0:W-:Y:S01]  /*1720*/  SYNCS.ARRIVE.TRANS64.A1T0 RZ, [R4+URZ+0x8], RZ ;  /* 0x000008ff04ff79a7 */ /* 0x0001e200081000ff */
[----:B-----5:R-:W-:-:S07]  /*1730*/  UISETP.NE.AND UP0, UPT, UR4, UR5, UPT ;  /* 0x000000050400728c */ /* 0x020fce000bf05270 */
[----:B------:R-:W-:-:S04]  /*1740*/  @!P0 LOP3.LUT R5, R5, 0x2, RZ, 0x3c, !PT ;  /* 0x0000000205058812 */ /* 0x000fc800078e3cff */
[----:B-1-34-:R-:W-:Y:S01]  /*1750*/  PRMT R14, R5, 0x7610, R14 ;  /* 0x00007610050e7816 */ /* 0x01afe2000000000e */
[----:B0-----:R-:W-:Y:S06]  /*1760*/  BRA.U UP0, `(.L_x_24) ;  /* 0xffffffed00887547 */ /* 0x001fec000b83ffff */
[----:B------:R-:W-:-:S13]  /*1770*/  LOP3.LUT P0, RZ, R14, 0x4, RZ, 0xc0, !PT ;  /* 0x000000040eff7812 */ /* 0x000fda000780c0ff */
[----:B------:R-:W-:Y:S05]  /*1780*/  @!P0 EXIT ;  /* 0x000000000000894d */ /* 0x000fea0003800000 */
.L_x_2:
[----:B------:R-:W0:Y:S01]  /*1790*/  S2R R3, SR_CgaCtaId ;  /* 0x0000000000037919 */ /* 0x000e220000008800 */
[----:B------:R-:W-:Y:S01]  /*17a0*/  MOV R0, 0x400 ;  /* 0x0000040000007802 */ /* 0x000fe20000000f00 */
[----:B--2---:R-:W1:Y:S01]  /*17b0*/  S2R R7, SR_SWINHI ;  /* 0x0000000000077919 */ /* 0x004e620000002f00 */
[----:B------:R-:W2:Y:S02]  /*17c0*/  S2R R9, SR_LANEID ;  /* 0x0000000000097919 */ /* 0x000ea40000000000 */
[----:B0-----:R-:W-:-:S04]  /*17d0*/  LEA R6, R3, R0, 0x18 ;  /* 0x0000000003067211 */ /* 0x001fc800078ec0ff */
[----:B------:R-:W-:Y:S02]  /*17e0*/  MOV R4, R6 ;  /* 0x0000000600047202 */ /* 0x000fe40000000f00 */
[----:B-1----:R-:W-:Y:S02]  /*17f0*/  MOV R5, R7 ;  /* 0x0000000700057202 */ /* 0x002fe40000000f00 */
[----:B------:R-:W-:Y:S02]  /*1800*/  VOTE.ANY R7, PT, PT ;  /* 0x0000000000077806 */ /* 0x000fe400038e0100 */
[----:B------:R-:W-:-:S04]  /*1810*/  IADD3 R2, P0, PT, R4, 0x20, RZ ;  /* 0x0000002004027810 */ /* 0x000fc80007f1e0ff */
[----:B------:R-:W-:-:S04]  /*1820*/  IADD3.X R3, PT, PT, RZ, R5, RZ, P0, !PT ;  /* 0x00000005ff037210 */ /* 0x000fc800007fe4ff */
[----:B------:R-:W0:Y:S02]  /*1830*/  MATCH.ANY.U64 R2, R2 ;  /* 0x00000000020273a1 */ /* 0x000e2400000e8200 */
[----:B0-----:R-:W0:Y:S08]  /*1840*/  BREV R0, R2 ;  /* 0x0000000200007301 */ /* 0x001e300000000000 */
[----:B0-----:R-:W2:Y:S02]  /*1850*/  FLO.U32.SH R0, R0 ;  /* 0x0000000000007300 */ /* 0x001ea400000e0400 */
[----:B--2---:R-:W-:-:S13]  /*1860*/  ISETP.NE.AND P0, PT, R9, R0, PT ;  /* 0x000000000900720c */ /* 0x004fda0003f05270 */
[----:B------:R-:W-:Y:S05]  /*1870*/  @P0 EXIT ;  /* 0x000000000000094d */ /* 0x000fea0003800000 */
[----:B------:R-:W0:Y:S02]  /*1880*/  POPC R2, R2 ;  /* 0x0000000200027309 */ /* 0x000e240000000000 */
[----:B0-----:R-:W-:Y:S01]  /*1890*/  IMAD.MOV R3, RZ, RZ, -R2 ;  /* 0x000000ffff037224 */ /* 0x001fe200078e0a02 */
[----:B------:R-:W-:Y:S01]  /*18a0*/  @!PT LDS RZ, [RZ] ;  /* 0x00000000fffff984 */ /* 0x000fe20000000800 */
[----:B------:R-:W-:Y:S01]  /*18b0*/  @!PT LDS RZ, [RZ] ;  /* 0x00000000fffff984 */ /* 0x000fe20000000800 */
[----:B------:R-:W-:Y:S01]  /*18c0*/  @!PT LDS RZ, [RZ] ;  /* 0x00000000fffff984 */ /* 0x000fe20000000800 */
[----:B------:R-:W-:Y:S01]  /*18d0*/  @!PT LDS RZ, [RZ] ;  /* 0x00000000fffff984 */ /* 0x000fe20000000800 */
[----:B------:R0:W-:Y:S06]  /*18e0*/  MEMBAR.SC.CTA ;  /* 0x0000000000007992 */ /* 0x0001ec0000000000 */
[----:B0-----:R-:W2:Y:S02]  /*18f0*/  ATOM.E.ADD.STRONG.SM PT, R5, desc[UR10][R4.64+0x20], R3 ;  /* 0x800020030405798a */ /* 0x001ea400081eb10a */
[----:B--2---:R-:W-:Y:S01]  /*1900*/  NOP ;  /* 0x0000000000007918 */ /* 0x004fe20000000000 */
[----:B------:R-:W-:-:S13]  /*1910*/  ISETP.NE.AND P0, PT, R5, R2, PT ;  /* 0x000000020500720c */ /* 0x000fda0003f05270 */
[----:B------:R-:W-:Y:S05]  /*1920*/  @P0 EXIT ;  /* 0x000000000000094d */ /* 0x000fea0003800000 */
[----:B------:R-:W0:Y:S02]  /*1930*/  SYNCS.CCTL.IV [R6+URZ] ;  /* 0x00000000060079b1 */ /* 0x000e2400080000ff */
[----:B0-----:R-:W0:Y:S02]  /*1940*/  SYNCS.CCTL.IV [R6+URZ+0x8] ;  /* 0x00000800060079b1 */ /* 0x001e2400080000ff */
[----:B0-----:R-:W0:Y:S02]  /*1950*/  SYNCS.CCTL.IV [R6+URZ+0x10] ;  /* 0x00001000060079b1 */ /* 0x001e2400080000ff */
[----:B0-----:R-:W-:Y:S01]  /*1960*/  SYNCS.CCTL.IV [R6+URZ+0x18] ;  /* 0x00001800060079b1 */ /* 0x001fe200080000ff */
[----:B------:R-:W-:Y:S05]  /*1970*/  EXIT ;  /* 0x000000000000794d */ /* 0x000fea0003800000 */
.L_x_19:
[----:B------:R-:W-:Y:S02]  /*1980*/  HFMA2 R27, -RZ, RZ, 0, 9.5367431640625e-07 ;  /* 0x00000010ff1b7431 */ /* 0x000fe400000001ff */
[----:B------:R-:W-:Y:S01]  /*1990*/  IMAD.MOV.U32 R28, RZ, RZ, 0x1f ;  /* 0x0000001fff1c7424 */ /* 0x000fe200078e00ff */
[----:B------:R-:W-:-:S07]  /*19a0*/  MOV R25, 0xffffffff ;  /* 0xffffffff00197802 */ /* 0x000fce0000000f00 */
[----:B01----:R-:W-:Y:S05]  /*19b0*/  WARPSYNC.COLLECTIVE R25, `(.L_x_25) ;  /* 0x0000000019087348 */ /* 0x003fea0003c00000 */
[----:B-1----:R1:W2:Y:S02]  /*19c0*/  SHFL.BFLY P2, R14, R29, R27, R28 ;  /* 0x0c00001b1d0e7389 */ /* 0x0022a4000004001c */
[----:B012---:R-:W-:Y:S05]  /*19d0*/  ENDCOLLECTIVE ;  /* 0x000000000000791b */ /* 0x007fea0003800000 */
.L_x_25:
[----:B------:R-:W-:Y:S02]  /*19e0*/  HFMA2 R27, -RZ, RZ, 0, 4.76837158203125e-07 ;  /* 0x00000008ff1b7431 */ /* 0x000fe400000001ff */
[----:B------:R-:W-:-:S04]  /*19f0*/  FADD R15, R29, R14 ;  /* 0x0000000e1d0f7221 */ /* 0x000fc80000000000 */
[----:B------:R-:W-:-:S07]  /*1a00*/  IMAD.MOV.U32 R29, RZ, RZ, R15 ;  /* 0x000000ffff1d7224 */ /* 0x000fce00078e000f */
[----:B------:R-:W-:Y:S05]  /*1a10*/  WARPSYNC.COLLECTIVE R25, `(.L_x_26) ;  /* 0x0000000019087348 */ /* 0x000fea0003c00000 */
[----:B------:R0:W1:Y:S02]  /*1a20*/  SHFL.BFLY P2, R14, R29, R27, R28 ;  /* 0x0c00001b1d0e7389 */ /* 0x000064000004001c */
[----:B01----:R-:W-:Y:S05]  /*1a30*/  ENDCOLLECTIVE ;  /* 0x000000000000791b */ /* 0x003fea0003800000 */
.L_x_26:
[----:B------:R-:W-:Y:S01]  /*1a40*/  MOV R27, 0x4 ;  /* 0x00000004001b7802 */ /* 0x000fe20000000f00 */
[----:B------:R-:W-:-:S04]  /*1a50*/  FADD R26, R15, R14 ;  /* 0x0000000e0f1a7221 */ /* 0x000fc80000000000 */
[----:B------:R-:W-:-:S07]  /*1a60*/  IMAD.MOV.U32 R29, RZ, RZ, R26 ;  /* 0x000000ffff1d7224 */ /* 0x000fce00078e001a */
[----:B------:R-:W-:Y:S05]  /*1a70*/  WARPSYNC.COLLECTIVE R25, `(.L_x_27) ;  /* 0x0000000019087348 */ /* 0x000fea0003c00000 */
[----:B------:R0:W1:Y:S02]  /*1a80*/  SHFL.BFLY P2, R14, R29, R27, R28 ;  /* 0x0c00001b1d0e7389 */ /* 0x000064000004001c */
[----:B01----:R-:W-:Y:S05]  /*1a90*/  ENDCOLLECTIVE ;  /* 0x000000000000791b */ /* 0x003fea0003800000 */
.L_x_27:
[----:B------:R-:W-:Y:S02]  /*1aa0*/  HFMA2 R27, -RZ, RZ, 0, 1.1920928955078125e-07 ;  /* 0x00000002ff1b7431 */ /* 0x000fe400000001ff */
[----:B------:R-:W-:-:S04]  /*1ab0*/  FADD R24, R26, R14 ;  /* 0x0000000e1a187221 */ /* 0x000fc80000000000 */
[----:B------:R-:W-:-:S07]  /*1ac0*/  IMAD.MOV.U32 R29, RZ, RZ, R24 ;  /* 0x000000ffff1d7224 */ /* 0x000fce00078e0018 */
[----:B------:R-:W-:Y:S05]  /*1ad0*/  WARPSYNC.COLLECTIVE R25, `(.L_x_28) ;  /* 0x0000000019087348 */ /* 0x000fea0003c00000 */
[----:B------:R0:W1:Y:S02]  /*1ae0*/  SHFL.BFLY P2, R14, R29, R27, R28 ;  /* 0x0c00001b1d0e7389 */ /* 0x000064000004001c */
[----:B01----:R-:W-:Y:S05]  /*1af0*/  ENDCOLLECTIVE ;  /* 0x000000000000791b */ /* 0x003fea0003800000 */
.L_x_28:
[----:B------:R-:W-:Y:S01]  /*1b00*/  MOV R27, 0x1 ;  /* 0x00000001001b7802 */ /* 0x000fe20000000f00 */
[----:B------:R-:W-:-:S04]  /*1b10*/  FADD R24, R24, R14 ;  /* 0x0000000e18187221 */ /* 0x000fc80000000000 */
[----:B------:R-:W-:-:S07]  /*1b20*/  IMAD.MOV.U32 R29, RZ, RZ, R24 ;  /* 0x000000ffff1d7224 */ /* 0x000fce00078e0018 */
[----:B------:R-:W-:Y:S05]  /*1b30*/  WARPSYNC.COLLECTIVE R25, `(.L_x_29) ;  /* 0x0000000019087348 */ /* 0x000fea0003c00000 */
[----:B------:R0:W1:Y:S02]  /*1b40*/  SHFL.BFLY P2, R14, R29, R27, R28 ;  /* 0x0c00001b1d0e7389 */ /* 0x000064000004001c */
[----:B01----:R-:W-:Y:S05]  /*1b50*/  ENDCOLLECTIVE ;  /* 0x000000000000791b */ /* 0x003fea0003800000 */
.L_x_29:
[----:B------:R-:W-:Y:S01]  /*1b60*/  IMAD.MOV.U32 R26, RZ, RZ, R14 ;  /* 0x000000ffff1a7224 */ /* 0x000fe200078e000e */
[----:B------:R-:W-:Y:S06]  /*1b70*/  BRA `(.L_x_30) ;  /* 0xfffffff000c07947 */ /* 0x000fec000383ffff */
.L_x_20:
[----:B------:R-:W-:Y:S01]  /*1b80*/  HFMA2 R27, -RZ, RZ, 0, 9.5367431640625e-07 ;  /* 0x00000010ff1b7431 */ /* 0x000fe200000001ff */
[----:B------:R-:W-:Y:S01]  /*1b90*/  BSSY B1, `(.L_x_31) ;  /* 0x0000006000017945 */ /* 0x000fe20003800000 */
[----:B------:R-:W-:Y:S01]  /*1ba0*/  IMAD.MOV.U32 R28, RZ, RZ, 0x1f ;  /* 0x0000001fff1c7424 */ /* 0x000fe200078e00ff */
[----:B-1----:R-:W-:-:S07]  /*1bb0*/  MOV R25, 0xffffffff ;  /* 0xffffffff00197802 */ /* 0x002fce0000000f00 */
[----:B0-23--:R-:W-:Y:S05]  /*1bc0*/  WARPSYNC.COLLECTIVE R25, `(.L_x_32) ;  /* 0x0000000019087348 */ /* 0x00dfea0003c00000 */
[----:B---3--:R1:W3:Y:S02]  /*1bd0*/  SHFL.BFLY P2, R14, R29, R27, R28 ;  /* 0x0c00001b1d0e7389 */ /* 0x0082e4000004001c */
[----:B0123--:R-:W-:Y:S05]  /*1be0*/  ENDCOLLECTIVE ;  /* 0x000000000000791b */ /* 0x00ffea0003800000 */
.L_x_32:
[----:B------:R-:W-:Y:S05]  /*1bf0*/  BSYNC B1 ;  /* 0x0000000000017941 */ /* 0x000fea0003800000 */
.L_x_31:
[----:B------:R-:W-:Y:S02]  /*1c00*/  HFMA2 R28, -RZ, RZ, 0, 1.847743988037109375e-06 ;  /* 0x0000001fff1c7431 */ /* 0x000fe400000001ff */
[----:B------:R-:W-:Y:S01]  /*1c10*/  FADD R29, R29, R14 ;  /* 0x0000000e1d1d7221 */ /* 0x000fe20000000000 */
[----:B------:R-:W-:Y:S02]  /*1c20*/  IMAD.MOV.U32 R27, RZ, RZ, 0x8 ;  /* 0x00000008ff1b7424 */ /* 0x000fe400078e00ff */
[----:B------:R-:W-:-:S07]  /*1c30*/  IMAD.MOV.U32 R25, RZ, RZ, -0x1 ;  /* 0xffffffffff197424 */ /* 0x000fce00078e00ff */
[----:B------:R-:W-:Y:S05]  /*1c40*/  WARPSYNC.COLLECTIVE R25, `(.L_x_33) ;  /* 0x0000000019087348 */ /* 0x000fea0003c00000 */
[----:B------:R0:W1:Y:S02]  /*1c50*/  SHFL.BFLY P2, R14, R29, R27, R28 ;  /* 0x0c00001b1d0e7389 */ /* 0x000064000004001c */
[----:B01----:R-:W-:Y:S05]  /*1c60*/  ENDCOLLECTIVE ;  /* 0x000000000000791b */ /* 0x003fea0003800000 */
.L_x_33:
[----:B------:R-:W-:Y:S02]  /*1c70*/  IMAD.MOV.U32 R27, RZ, RZ, 0x4 ;  /* 0x00000004ff1b7424 */ /* 0x000fe400078e00ff */
[----:B------:R-:W-:-:S05]  /*1c80*/  FADD R15, R29, R14 ;  /* 0x0000000e1d0f7221 */ /* 0x000fca0000000000 */
[----:B------:R-:W-:-:S07]  /*1c90*/  MOV R29, R15 ;  /* 0x0000000f001d7202 */ /* 0x000fce0000000f00 */
[----:B------:R-:W-:Y:S05]  /*1ca0*/  WARPSYNC.COLLECTIVE R25, `(.L_x_34) ;  /* 0x0000000019087348 */ /* 0x000fea0003c00000 */
[----:B------:R0:W1:Y:S02]  /*1cb0*/  SHFL.BFLY P2, R14, R29, R27, R28 ;  /* 0x0c00001b1d0e7389 */ /* 0x000064000004001c */
[----:B01----:R-:W-:Y:S05]  /*1cc0*/  ENDCOLLECTIVE ;  /* 0x000000000000791b */ /* 0x003fea0003800000 */
.L_x_34:
[----:B------:R-:W-:Y:S02]  /*1cd0*/  IMAD.MOV.U32 R27, RZ, RZ, 0x2 ;  /* 0x00000002ff1b7424 */ /* 0x000fe400078e00ff */
[----:B------:R-:W-:-:S05]  /*1ce0*/  FADD R26, R15, R14 ;  /* 0x0000000e0f1a7221 */ /* 0x000fca0000000000 */
[----:B------:R-:W-:-:S07]  /*1cf0*/  MOV R29, R26 ;  /* 0x0000001a001d7202 */ /* 0x000fce0000000f00 */
[----:B------:R-:W-:Y:S05]  /*1d00*/  WARPSYNC.COLLECTIVE R25, `(.L_x_35) ;  /* 0x0000000019087348 */ /* 0x000fea0003c00000 */
[----:B------:R0:W1:Y:S02]  /*1d10*/  SHFL.BFLY P2, R14, R29, R27, R28 ;  /* 0x0c00001b1d0e7389 */ /* 0x000064000004001c */
[----:B01----:R-:W-:Y:S05]  /*1d20*/  ENDCOLLECTIVE ;  /* 0x000000000000791b */ /* 0x003fea0003800000 */
.L_x_35:
[----:B------:R-:W-:Y:S02]  /*1d30*/  IMAD.MOV.U32 R27, RZ, RZ, 0x1 ;  /* 0x00000001ff1b7424 */ /* 0x000fe400078e00ff */
[----:B------:R-:W-:-:S05]  /*1d40*/  FADD R24, R26, R14 ;  /* 0x0000000e1a187221 */ /* 0x000fca0000000000 */
[----:B------:R-:W-:-:S07]  /*1d50*/  MOV R29, R24 ;  /* 0x00000018001d7202 */ /* 0x000fce0000000f00 */
[----:B------:R-:W-:Y:S05]  /*1d60*/  WARPSYNC.COLLECTIVE R25, `(.L_x_36) ;  /* 0x0000000019087348 */ /* 0x000fea0003c00000 */
[----:B------:R0:W1:Y:S02]  /*1d70*/  SHFL.BFLY P2, R14, R29, R27, R28 ;  /* 0x0c00001b1d0e7389 */ /* 0x000064000004001c */
[----:B01----:R-:W-:Y:S05]  /*1d80*/  ENDCOLLECTIVE ;  /* 0x000000000000791b */ /* 0x003fea0003800000 */
.L_x_36:
[----:B------:R-:W-:Y:S01]  /*1d90*/  MOV R26, R14 ;  /* 0x0000000e001a7202 */ /* 0x000fe20000000f00 */
[----:B------:R-:W-:Y:S06]  /*1da0*/  BRA `(.L_x_37) ;  /* 0xfffffff000887947 */ /* 0x000fec000383ffff */
.L_x_21:
[----:B------:R-:W-:Y:S01]  /*1db0*/  HFMA2 R28, -RZ, RZ, 0, 1.847743988037109375e-06 ;  /* 0x0000001fff1c7431 */ /* 0x000fe200000001ff */
[----:B------:R-:W-:Y:S01]  /*1dc0*/  BSSY B1, `(.L_x_38) ;  /* 0x0000006000017945 */ /* 0x000fe20003800000 */
[----:B------:R-:W-:Y:S02]  /*1dd0*/  IMAD.MOV.U32 R27, RZ, RZ, 0x10 ;  /* 0x00000010ff1b7424 */ /* 0x000fe400078e00ff */
[----:B------:R-:W-:-:S07]  /*1de0*/  IMAD.MOV.U32 R25, RZ, RZ, -0x1 ;  /* 0xffffffffff197424 */ /* 0x000fce00078e00ff */
[----:B0123--:R-:W-:Y:S05]  /*1df0*/  WARPSYNC.COLLECTIVE R25, `(.L_x_39) ;  /* 0x0000000019087348 */ /* 0x00ffea0003c00000 */
[----:B-1-3--:R1:W3:Y:S02]  /*1e00*/  SHFL.BFLY P2, R14, R29, R27, R28 ;  /* 0x0c00001b1d0e7389 */ /* 0x00a2e4000004001c */
[----:B0123--:R-:W-:Y:S05]  /*1e10*/  ENDCOLLECTIVE ;  /* 0x000000000000791b */ /* 0x00ffea0003800000 */
.L_x_39:
[----:B------:R-:W-:Y:S05]  /*1e20*/  BSYNC B1 ;  /* 0x0000000000017941 */ /* 0x000fea0003800000 */
.L_x_38:
[----:B------:R-:W-:Y:S01]  /*1e30*/  FADD R29, R29, R14 ;  /* 0x0000000e1d1d7221 */ /* 0x000fe20000000000 */
[----:B------:R-:W-:Y:S01]  /*1e40*/  MOV R27, 0x8 ;  /* 0x00000008001b7802 */ /* 0x000fe20000000f00 */
[----:B------:R-:W-:Y:S01]  /*1e50*/  IMAD.MOV.U32 R28, RZ, RZ, 0x1f ;  /* 0x0000001fff1c7424 */ /* 0x000fe200078e00ff */
[----:B------:R-:W-:-:S07]  /*1e60*/  MOV R25, 0xffffffff ;  /* 0xffffffff00197802 */ /* 0x000fce0000000f00 */
[----:B------:R-:W-:Y:S05]  /*1e70*/  WARPSYNC.COLLECTIVE R25, `(.L_x_40) ;  /* 0x0000000019087348 */ /* 0x000fea0003c00000 */
[----:B------:R0:W1:Y:S02]  /*1e80*/  SHFL.BFLY P2, R14, R29, R27, R28 ;  /* 0x0c00001b1d0e7389 */ /* 0x000064000004001c */
[----:B01----:R-:W-:Y:S05]  /*1e90*/  ENDCOLLECTIVE ;  /* 0x000000000000791b */ /* 0x003fea0003800000 */
.L_x_40:
[----:B------:R-:W-:Y:S02]  /*1ea0*/  HFMA2 R27, -RZ, RZ, 0, 2.384185791015625e-07 ;  /* 0x00000004ff1b7431 */ /* 0x000fe400000001ff */
[----:B------:R-:W-:-:S04]  /*1eb0*/  FADD R15, R29, R14 ;  /* 0x0000000e1d0f7221 */ /* 0x000fc80000000000 */
[----:B------:R-:W-:-:S07]  /*1ec0*/  IMAD.MOV.U32 R29, RZ, RZ, R15 ;  /* 0x000000ffff1d7224 */ /* 0x000fce00078e000f */
[----:B------:R-:W-:Y:S05]  /*1ed0*/  WARPSYNC.COLLECTIVE R25, `(.L_x_41) ;  /* 0x0000000019087348 */ /* 0x000fea0003c00000 */
[----:B------:R0:W1:Y:S02]  /*1ee0*/  SHFL.BFLY P2, R14, R29, R27, R28 ;  /* 0x0c00001b1d0e7389 */ /* 0x000064000004001c */
[----:B01----:R-:W-:Y:S05]  /*1ef0*/  ENDCOLLECTIVE ;  /* 0x000000000000791b */ /* 0x003fea0003800000 */
.L_x_41:
[----:B------:R-:W-:Y:S01]  /*1f00*/  MOV R27, 0x2 ;  /* 0x00000002001b7802 */ /* 0x000fe20000000f00 */
[----:B------:R-:W-:-:S04]  /*1f10*/  FADD R15, R15, R14 ;  /* 0x0000000e0f0f7221 */ /* 0x000fc80000000000 */
[----:B------:R-:W-:-:S07]  /*1f20*/  IMAD.MOV.U32 R29, RZ, RZ, R15 ;  /* 0x000000ffff1d7224 */ /* 0x000fce00078e000f */
[----:B------:R-:W-:Y:S05]  /*1f30*/  WARPSYNC.COLLECTIVE R25, `(.L_x_42) ;  /* 0x0000000019087348 */ /* 0x000fea0003c00000 */
[----:B------:R0:W1:Y:S02]  /*1f40*/  SHFL.BFLY P2, R14, R29, R27, R28 ;  /* 0x0c00001b1d0e7389 */ /* 0x000064000004001c */
[----:B01----:R-:W-:Y:S05]  /*1f50*/  ENDCOLLECTIVE ;  /* 0x000000000000791b */ /* 0x003fea0003800000 */
.L_x_42:
[----:B------:R-:W-:Y:S02]  /*1f60*/  HFMA2 R27, -RZ, RZ, 0, 5.9604644775390625e-08 ;  /* 0x00000001ff1b7431 */ /* 0x000fe400000001ff */
[----:B------:R-:W-:-:S04]  /*1f70*/  FADD R26, R15, R14 ;  /* 0x0000000e0f1a7221 */ /* 0x000fc80000000000 */
[----:B------:R-:W-:-:S07]  /*1f80*/  IMAD.MOV.U32 R29, RZ, RZ, R26 ;  /* 0x000000ffff1d7224 */ /* 0x000fce00078e001a */
[----:B------:R-:W-:Y:S05]  /*1f90*/  WARPSYNC.COLLECTIVE R25, `(.L_x_43) ;  /* 0x0000000019087348 */ /* 0x000fea0003c00000 */
[----:B------:R0:W1:Y:S02]  /*1fa0*/  SHFL.BFLY P2, R14, R29, R27, R28 ;  /* 0x0c00001b1d0e7389 */ /* 0x000064000004001c */
[----:B01----:R-:W-:Y:S05]  /*1fb0*/  ENDCOLLECTIVE ;  /* 0x000000000000791b */ /* 0x003fea0003800000 */
.L_x_43:
[----:B------:R-:W-:Y:S01]  /*1fc0*/  IMAD.MOV.U32 R25, RZ, RZ, R14 ;  /* 0x000000ffff197224 */ /* 0x000fe200078e000e */
[----:B------:R-:W-:Y:S06]  /*1fd0*/  BRA `(.L_x_44) ;  /* 0xfffffff000547947 */ /* 0x000fec000383ffff */
.L_x_22:
[----:B------:R-:W-:Y:S01]  /*1fe0*/  BSSY B0, `(.L_x_45) ;  /* 0x0000007000007945 */ /* 0x000fe20003800000 */
[----:B------:R-:W-:Y:S01]  /*1ff0*/  MOV R27, 0x10 ;  /* 0x00000010001b7802 */ /* 0x000fe20000000f00 */
[----:B------:R-:W-:Y:S01]  /*2000*/  IMAD.MOV.U32 R28, RZ, RZ, 0x1f ;  /* 0x0000001fff1c7424 */ /* 0x000fe200078e00ff */
[----:B------:R-:W-:-:S07]  /*2010*/  MOV R25, 0xffffffff ;  /* 0xffffffff00197802 */ /* 0x000fce0000000f00 */
[----:B0123--:R-:W-:Y:S05]  /*2020*/  WARPSYNC.COLLECTIVE R25, `(.L_x_46) ;  /* 0x0000000019087348 */ /* 0x00ffea0003c00000 */
[----:B---3--:R3:W4:Y:S02]  /*2030*/  SHFL.BFLY P2, R14, R29, R27, R28 ;  /* 0x0c00001b1d0e7389 */ /* 0x008724000004001c */
[----:B01234-:R-:W-:Y:S05]  /*2040*/  ENDCOLLECTIVE ;  /* 0x000000000000791b */ /* 0x01ffea0003800000 */
.L_x_46:
[----:B------:R-:W-:Y:S05]  /*2050*/  BSYNC B0 ;  /* 0x0000000000007941 */ /* 0x000fea0003800000 */
.L_x_45:
[----:B------:R-:W-:Y:S02]  /*2060*/  HFMA2 R28, -RZ, RZ, 0, 1.847743988037109375e-06 ;  /* 0x0000001fff1c7431 */ /* 0x000fe400000001ff */
[----:B------:R-:W-:Y:S01]  /*2070*/  FADD R29, R29, R14 ;  /* 0x0000000e1d1d7221 */ /* 0x000fe20000000000 */
[----:B------:R-:W-:Y:S02]  /*2080*/  IMAD.MOV.U32 R27, RZ, RZ, 0x8 ;  /* 0x00000008ff1b7424 */ /* 0x000fe400078e00ff */
[----:B------:R-:W-:Y:S02]  /*2090*/  IMAD.MOV.U32 R25, RZ, RZ, -0x1 ;  /* 0xffffffffff197424 */ /* 0x000fe400078e00ff */
[----:B------:R-:W-:-:S07]  /*20a0*/  IMAD R26, R23, 0x4, R26 ;  /* 0x00000004171a7824 */ /* 0x000fce00078e021a */
[----:B------:R-:W-:Y:S05]  /*20b0*/  WARPSYNC.COLLECTIVE R25, `(.L_x_47) ;  /* 0x0000000019087348 */ /* 0x000fea0003c00000 */
[----:B------:R0:W1:Y:S02]  /*20c0*/  SHFL.BFLY P2, R14, R29, R27, R28 ;  /* 0x0c00001b1d0e7389 */ /* 0x000064000004001c */
[----:B01----:R-:W-:Y:S05]  /*20d0*/  ENDCOLLECTIVE ;  /* 0x000000000000791b */ /* 0x003fea0003800000 */
.L_x_47:
[----:B------:R-:W-:Y:S02]  /*20e0*/  IMAD.MOV.U32 R27, RZ, RZ, 0x4 ;  /* 0x00000004ff1b7424 */ /* 0x000fe400078e00ff */
[----:B------:R-:W-:-:S05]  /*20f0*/  FADD R15, R29, R14 ;  /* 0x0000000e1d0f7221 */ /* 0x000fca0000000000 */
[----:B------:R-:W-:-:S07]  /*2100*/  MOV R29, R15 ;  /* 0x0000000f001d7202 */ /* 0x000fce0000000f00 */
[----:B------:R-:W-:Y:S05]  /*2110*/  WARPSYNC.COLLECTIVE R25, `(.L_x_48) ;  /* 0x0000000019087348 */ /* 0x000fea0003c00000 */
[----:B------:R0:W1:Y:S02]  /*2120*/  SHFL.BFLY P2, R14, R29, R27, R28 ;  /* 0x0c00001b1d0e7389 */ /* 0x000064000004001c */
[----:B01----:R-:W-:Y:S05]  /*2130*/  ENDCOLLECTIVE ;  /* 0x000000000000791b */ /* 0x003fea0003800000 */
.L_x_48:
[----:B------:R-:W-:Y:S02]  /*2140*/  IMAD.MOV.U32 R27, RZ, RZ, 0x2 ;  /* 0x00000002ff1b7424 */ /* 0x000fe400078e00ff */
[----:B------:R-:W-:-:S05]  /*2150*/  FADD R15, R15, R14 ;  /* 0x0000000e0f0f7221 */ /* 0x000fca0000000000 */
[----:B------:R-:W-:-:S07]  /*2160*/  MOV R29, R15 ;  /* 0x0000000f001d7202 */ /* 0x000fce0000000f00 */
[----:B------:R-:W-:Y:S05]  /*2170*/  WARPSYNC.COLLECTIVE R25, `(.L_x_49) ;  /* 0x0000000019087348 */ /* 0x000fea0003c00000 */
[----:B------:R0:W1:Y:S02]  /*2180*/  SHFL.BFLY P2, R14, R29, R27, R28 ;  /* 0x0c00001b1d0e7389 */ /* 0x000064000004001c */
[----:B01----:R-:W-:Y:S05]  /*2190*/  ENDCOLLECTIVE ;  /* 0x000000000000791b */ /* 0x003fea0003800000 */
.L_x_49:
[----:B------:R-:W-:Y:S02]  /*21a0*/  HFMA2 R27, -RZ, RZ, 0, 5.9604644775390625e-08 ;  /* 0x00000001ff1b7431 */ /* 0x000fe400000001ff */
[----:B------:R-:W-:-:S07]  /*21b0*/  FADD R29, R15, R14 ;  /* 0x0000000e0f1d7221 */ /* 0x000fce0000000000 */
[----:B------:R-:W-:Y:S05]  /*21c0*/  WARPSYNC.COLLECTIVE R25, `(.L_x_50) ;  /* 0x0000000019087348 */ /* 0x000fea0003c00000 */
[----:B------:R0:W1:Y:S02]  /*21d0*/  SHFL.BFLY P2, R14, R29, R27, R28 ;  /* 0x0c00001b1d0e7389 */ /* 0x000064000004001c */
[----:B01----:R-:W-:Y:S05]  /*21e0*/  ENDCOLLECTIVE ;  /* 0x000000000000791b */ /* 0x003fea0003800000 */
.L_x_50:
[----:B------:R-:W-:Y:S02]  /*21f0*/  @!P0 LEA.HI R27, R24, R3, RZ, 0x1b ;  /* 0x00000003181b8211 */ /* 0x000fe400078fd8ff */
[----:B------:R-:W-:Y:S01]  /*2200*/  IADD3 R24, PT, PT, R23, R24, RZ ;  /* 0x0000001817187210 */ /* 0x000fe20007ffe0ff */
[----:B------:R-:W-:Y:S02]  /*2210*/  FADD R25, R29, R14 ;  /* 0x0000000e1d197221 */ /* 0x000fe40000000000 */
[----:B------:R0:W1:Y:S01]  /*2220*/  LDS R29, [R26] ;  /* 0x000000001a1d7984 */ /* 0x0000620000000800 */
[----:B------:R-:W2:Y:S01]  /*2230*/  @!P0 LDC.64 R14, c[0x0][0x390] ;  /* 0x0000e400ff0e8b82 */ /* 0x000ea20000000a00 */
[----:B0-----:R-:W-:Y:S02]  /*2240*/  IMAD R26, R23, 0x4, R26 ;  /* 0x00000004171a7824 */ /* 0x001fe400078e021a */
[----:B--2---:R-:W-:Y:S01]  /*2250*/  @!P0 IMAD.WIDE.U32 R14, R27, 0x4, R14 ;  /* 0x000000041b0e8825 */ /* 0x004fe200078e000e */
[----:B------:R-:W-:-:S04]  /*2260*/  MOV R27, 0x10 ;  /* 0x00000010001b7802 */ /* 0x000fc80000000f00 */
[----:B------:R0:W-:Y:S02]  /*2270*/  @!P0 STG.E desc[UR10][R14.64], R25 ;  /* 0x000000190e008986 */ /* 0x0001e4000c10190a */
[----:B01----:R-:W-:-:S07]  /*2280*/  IMAD.MOV.U32 R25, RZ, RZ, -0x1 ;  /* 0xffffffffff197424 */ /* 0x003fce00078e00ff */
[----:B------:R-:W-:Y:S05]  /*2290*/  WARPSYNC.COLLECTIVE R25, `(.L_x_51) ;  /* 0x0000000019087348 */ /* 0x000fea0003c00000 */
[----:B------:R0:W1:Y:S02]  /*22a0*/  SHFL.BFLY P2, R14, R29, R27, R28 ;  /* 0x0c00001b1d0e7389 */ /* 0x000064000004001c */
[----:B01----:R-:W-:Y:S05]  /*22b0*/  ENDCOLLECTIVE ;  /* 0x000000000000791b */ /* 0x003fea0003800000 */
.L_x_51:
[----:B------:R-:W-:Y:S02]  /*22c0*/  HFMA2 R27, -RZ, RZ, 0, 4.76837158203125e-07 ;  /* 0x00000008ff1b7431 */ /* 0x000fe400000001ff */
[----:B------:R-:W-:-:S07]  /*22d0*/  FADD R29, R29, R14 ;  /* 0x0000000e1d1d7221 */ /* 0x000fce0000000000 */
[----:B------:R-:W-:Y:S05]  /*22e0*/  WARPSYNC.COLLECTIVE R25, `(.L_x_52) ;  /* 0x0000000019087348 */ /* 0x000fea0003c00000 */
[----:B------:R0:W1:Y:S02]  /*22f0*/  SHFL.BFLY P2, R14, R29, R27, R28 ;  /* 0x0c00001b1d0e7389 */ /* 0x000064000004001c */
[----:B01----:R-:W-:Y:S05]  /*2300*/  ENDCOLLECTIVE ;  /* 0x000000000000791b */ /* 0x003fea0003800000 */
.L_x_52:
[----:B------:R-:W-:Y:S01]  /*2310*/  MOV R27, 0x4 ;  /* 0x00000004001b7802 */ /* 0x000fe20000000f00 */
[----:B------:R-:W-:-:S04]  /*2320*/  FADD R15, R29, R14 ;  /* 0x0000000e1d0f7221 */ /* 0x000fc80000000000 */
[----:B------:R-:W-:-:S07]  /*2330*/  IMAD.MOV.U32 R29, RZ, RZ, R15 ;  /* 0x000000ffff1d7224 */ /* 0x000fce00078e000f */
[----:B------:R-:W-:Y:S05]  /*2340*/  WARPSYNC.COLLECTIVE R25, `(.L_x_53) ;  /* 0x0000000019087348 */ /* 0x000fea0003c00000 */
[----:B------:R0:W1:Y:S02]  /*2350*/  SHFL.BFLY P2, R14, R29, R27, R28 ;  /* 0x0c00001b1d0e7389 */ /* 0x000064000004001c */
[----:B01----:R-:W-:Y:S05]  /*2360*/  ENDCOLLECTIVE ;  /* 0x000000000000791b */ /* 0x003fea0003800000 */
.L_x_53:
[----:B------:R-:W-:Y:S02]  /*2370*/  IMAD.MOV.U32 R27, RZ, RZ, 0x2 ;  /* 0x00000002ff1b7424 */ /* 0x000fe400078e00ff */
[----:B------:R-:W-:-:S07]  /*2380*/  FADD R29, R15, R14 ;  /* 0x0000000e0f1d7221 */ /* 0x000fce0000000000 */
[----:B------:R-:W-:Y:S05]  /*2390*/  WARPSYNC.COLLECTIVE R25, `(.L_x_54) ;  /* 0x0000000019087348 */ /* 0x000fea0003c00000 */
[----:B------:R0:W1:Y:S02]  /*23a0*/  SHFL.BFLY P2, R14, R29, R27, R28 ;  /* 0x0c00001b1d0e7389 */ /* 0x000064000004001c */
[----:B01----:R-:W-:Y:S05]  /*23b0*/  ENDCOLLECTIVE ;  /* 0x000000000000791b */ /* 0x003fea0003800000 */
.L_x_54:
[----:B------:R-:W-:Y:S02]  /*23c0*/  IMAD.MOV.U32 R27, RZ, RZ, 0x1 ;  /* 0x00000001ff1b7424 */ /* 0x000fe400078e00ff */
[----:B------:R-:W-:-:S05]  /*23d0*/  FADD R15, R29, R14 ;  /* 0x0000000e1d0f7221 */ /* 0x000fca0000000000 */
[----:B------:R-:W-:-:S07]  /*23e0*/  MOV R29, R15 ;  /* 0x0000000f001d7202 */ /* 0x000fce0000000f00 */
[----:B------:R-:W-:Y:S05]  /*23f0*/  WARPSYNC.COLLECTIVE R25, `(.L_x_55) ;  /* 0x0000000019087348 */ /* 0x000fea0003c00000 */
[----:B------:R0:W1:Y:S02]  /*2400*/  SHFL.BFLY P2, R14, R29, R27, R28 ;  /* 0x0c00001b1d0e7389 */ /* 0x000064000004001c */
[----:B01----:R-:W-:Y:S05]  /*2410*/  ENDCOLLECTIVE ;  /* 0x000000000000791b */ /* 0x003fea0003800000 */
.L_x_55:
[----:B------:R0:W1:Y:S02]  /*2420*/  LDS R29, [R26] ;  /* 0x000000001a1d7984 */ /* 0x0000640000000800 */
[C---:B0-----:R-:W-:Y:S01]  /*2430*/  IMAD R26, R23.reuse, 0x4, R26 ;  /* 0x00000004171a7824 */ /* 0x041fe200078e021a */
[----:B------:R-:W-:Y:S02]  /*2440*/  @!P0 LEA.HI R27, R24, R3, RZ, 0x1b ;  /* 0x00000003181b8211 */ /* 0x000fe400078fd8ff */
[----:B------:R-:W-:-:S03]  /*2450*/  IADD3 R24, PT, PT, R23, R24, RZ ;  /* 0x0000001817187210 */ /* 0x000fc60007ffe0ff */
[----:B------:R-:W0:Y:S01]  /*2460*/  LDS R26, [R26] ;  /* 0x000000001a1a7984 */ /* 0x000e220000000800 */
[----:B------:R-:W-:Y:S02]  /*2470*/  FADD R25, R15, R14 ;  /* 0x0000000e0f197221 */ /* 0x000fe40000000000 */
[----:B------:R-:W2:Y:S02]  /*2480*/  @!P0 LDC.64 R14, c[0x0][0x390] ;  /* 0x0000e400ff0e8b82 */ /* 0x000ea40000000a00 */
[----:B--2---:R-:W-:-:S04]  /*2490*/  @!P0 IMAD.WIDE.U32 R14, R27, 0x4, R14 ;  /* 0x000000041b0e8825 */ /* 0x004fc800078e000e */
[----:B------:R-:W-:Y:S01]  /*24a0*/  HFMA2 R27, -RZ, RZ, 0, 9.5367431640625e-07 ;  /* 0x00000010ff1b7431 */ /* 0x000fe200000001ff */
[----:B------:R2:W-:Y:S01]  /*24b0*/  @!P0 STG.E desc[UR10][R14.64], R25 ;  /* 0x000000190e008986 */ /* 0x0005e2000c10190a */
[----:B------:R-:W-:Y:S01]  /*24c0*/  PLOP3.LUT P0, PT, P1, PT, PT, 0x80, 0x8 ;  /* 0x000000000008781c */ /* 0x000fe20000f0f070 */
[----:B012---:R-:W-:-:S12]  /*24d0*/  IMAD.MOV.U32 R25, RZ, RZ, -0x1 ;  /* 0xffffffffff197424 */ /* 0x007fd800078e00ff */
[----:B------:R-:W-:Y:S05]  /*24e0*/  WARPSYNC.COLLECTIVE R25, `(.L_x_56) ;  /* 0x0000000019087348 */ /* 0x000fea0003c00000 */
[----:B------:R0:W1:Y:S02]  /*24f0*/  SHFL.BFLY P2, R14, R29, R27, R28 ;  /* 0x0c00001b1d0e7389 */ /* 0x000064000004001c */
[----:B01----:R-:W-:Y:S05]  /*2500*/  ENDCOLLECTIVE ;  /* 0x000000000000791b */ /* 0x003fea0003800000 */
.L_x_56:
[----:B------:R-:W-:Y:S01]  /*2510*/  MOV R27, 0x8 ;  /* 0x00000008001b7802 */ /* 0x000fe20000000f00 */
[----:B------:R-:W-:-:S07]  /*2520*/  FADD R29, R29, R14 ;  /* 0x0000000e1d1d7221 */ /* 0x000fce0000000000 */
[----:B------:R-:W-:Y:S05]  /*2530*/  WARPSYNC.COLLECTIVE R25, `(.L_x_57) ;  /* 0x0000000019087348 */ /* 0x000fea0003c00000 */
[----:B------:R0:W1:Y:S02]  /*2540*/  SHFL.BFLY P2, R14, R29, R27, R28 ;  /* 0x0c00001b1d0e7389 */ /* 0x000064000004001c */
[----:B01----:R-:W-:Y:S05]  /*2550*/  ENDCOLLECTIVE ;  /* 0x000000000000791b */ /* 0x003fea0003800000 */
.L_x_57:
[----:B------:R-:W-:Y:S02]  /*2560*/  HFMA2 R27, -RZ, RZ, 0, 2.384185791015625e-07 ;  /* 0x00000004ff1b7431 */ /* 0x000fe400000001ff */
[----:B------:R-:W-:-:S04]  /*2570*/  FADD R15, R29, R14 ;  /* 0x0000000e1d0f7221 */ /* 0x000fc80000000000 */
[----:B------:R-:W-:-:S07]  /*2580*/  IMAD.MOV.U32 R29, RZ, RZ, R15 ;  /* 0x000000ffff1d7224 */ /* 0x000fce00078e000f */
[----:B------:R-:W-:Y:S05]  /*2590*/  WARPSYNC.COLLECTIVE R25, `(.L_x_58) ;  /* 0x0000000019087348 */ /* 0x000fea0003c00000 */
[----:B------:R0:W1:Y:S02]  /*25a0*/  SHFL.BFLY P2, R14, R29, R27, R28 ;  /* 0x0c00001b1d0e7389 */ /* 0x000064000004001c */
[----:B01----:R-:W-:Y:S05]  /*25b0*/  ENDCOLLECTIVE ;  /* 0x000000000000791b */ /* 0x003fea0003800000 */
.L_x_58:
[----:B------:R-:W-:Y:S02]  /*25c0*/  IMAD.MOV.U32 R27, RZ, RZ, 0x2 ;  /* 0x00000002ff1b7424 */ /* 0x000fe400078e00ff */
[----:B------:R-:W-:-:S07]  /*25d0*/  FADD R29, R15, R14 ;  /* 0x0000000e0f1d7221 */ /* 0x000fce0000000000 */
[----:B------:R-:W-:Y:S05]  /*25e0*/  WARPSYNC.COLLECTIVE R25, `(.L_x_59) ;  /* 0x0000000019087348 */ /* 0x000fea0003c00000 */
[----:B------:R0:W1:Y:S02]  /*25f0*/  SHFL.BFLY P2, R14, R29, R27, R28 ;  /* 0x0c00001b1d0e7389 */ /* 0x000064000004001c */
[----:B01----:R-:W-:Y:S05]  /*2600*/  ENDCOLLECTIVE ;  /* 0x000000000000791b */ /* 0x003fea0003800000 */
.L_x_59:
[----:B------:R-:W-:Y:S02]  /*2610*/  IMAD.MOV.U32 R27, RZ, RZ, 0x1 ;  /* 0x00000001ff1b7424 */ /* 0x000fe400078e00ff */
[----:B------:R-:W-:-:S05]  /*2620*/  FADD R15, R29, R14 ;  /* 0x0000000e1d0f7221 */ /* 0x000fca0000000000 */
[----:B------:R-:W-:-:S07]  /*2630*/  MOV R29, R15 ;  /* 0x0000000f001d7202 */ /* 0x000fce0000000f00 */
[----:B------:R-:W-:Y:S05]  /*2640*/  WARPSYNC.COLLECTIVE R25, `(.L_x_60) ;  /* 0x0000000019087348 */ /* 0x000fea0003c00000 */
[----:B------:R0:W1:Y:S02]  /*2650*/  SHFL.BFLY P2, R14, R29, R27, R28 ;  /* 0x0c00001b1d0e7389 */ /* 0x000064000004001c */
[----:B01----:R-:W-:Y:S05]  /*2660*/  ENDCOLLECTIVE ;  /* 0x000000000000791b */ /* 0x003fea0003800000 */
.L_x_60:
[----:B------:R-:W-:Y:S02]  /*2670*/  @!P0 LEA.HI R27, R24, R3, RZ, 0x1b ;  /* 0x00000003181b8211 */ /* 0x000fe400078fd8ff */
[----:B------:R-:W-:Y:S02]  /*2680*/  MOV R29, R26 ;  /* 0x0000001a001d7202 */ /* 0x000fe40000000f00 */
[----:B------:R-:W-:Y:S01]  /*2690*/  IADD3 R24, PT, PT, R23, R24, RZ ;  /* 0x0000001817187210 */ /* 0x000fe20007ffe0ff */
[----:B------:R-:W-:Y:S02]  /*26a0*/  FADD R25, R15, R14 ;  /* 0x0000000e0f197221 */ /* 0x000fe40000000000 */
[----:B------:R-:W0:Y:S02]  /*26b0*/  @!P0 LDC.64 R14, c[0x0][0x390] ;  /* 0x0000e400ff0e8b82 */ /* 0x000e240000000a00 */
[----:B0-----:R-:W-:-:S04]  /*26c0*/  @!P0 IMAD.WIDE.U32 R14, R27, 0x4, R14 ;  /* 0x000000041b0e8825 */ /* 0x001fc800078e000e */
[----:B------:R-:W-:Y:S01]  /*26d0*/  IMAD.MOV.U32 R27, RZ, RZ, 0x10 ;  /* 0x00000010ff1b7424 */ /* 0x000fe200078e00ff */
[----:B------:R0:W-:Y:S02]  /*26e0*/  @!P0 STG.E desc[UR10][R14.64], R25 ;  /* 0x000000190e008986 */ /* 0x0001e4000c10190a */
[----:B0-----:R-:W-:-:S07]  /*26f0*/  MOV R25, 0xffffffff ;  /* 0xffffffff00197802 */ /* 0x001fce0000000f00 */
[----:B------:R-:W-:Y:S05]  /*2700*/  WARPSYNC.COLLECTIVE R25, `(.L_x_61) ;  /* 0x0000000019087348 */ /* 0x000fea0003c00000 */
[----:B------:R0:W1:Y:S02]  /*2710*/  SHFL.BFLY P2, R14, R29, R27, R28 ;  /* 0x0c00001b1d0e7389 */ /* 0x000064000004001c */
[----:B01----:R-:W-:Y:S05]  /*2720*/  ENDCOLLECTIVE ;  /* 0x000000000000791b */ /* 0x003fea0003800000 */
.L_x_61:
[----:B------:R-:W-:Y:S02]  /*2730*/  HFMA2 R27, -RZ, RZ, 0, 4.76837158203125e-07 ;  /* 0x00000008ff1b7431 */ /* 0x000fe400000001ff */
[----:B------:R-:W-:-:S04]  /*2740*/  IMAD.MOV.U32 R29, RZ, RZ, R14 ;  /* 0x000000ffff1d7224 */ /* 0x000fc800078e000e */
[----:B------:R-:W-:-:S07]  /*2750*/  FADD R29, R26, R29 ;  /* 0x0000001d1a1d7221 */ /* 0x000fce0000000000 */
[----:B------:R-:W-:Y:S05]  /*2760*/  WARPSYNC.COLLECTIVE R25, `(.L_x_62) ;  /* 0x0000000019087348 */ /* 0x000fea0003c00000 */
[----:B------:R0:W1:Y:S02]  /*2770*/  SHFL.BFLY P2, R14, R29, R27, R28 ;  /* 0x0c00001b1d0e7389 */ /* 0x000064000004001c */
[----:B01----:R-:W-:Y:S05]  /*2780*/  ENDCOLLECTIVE ;  /* 0x000000000000791b */ /* 0x003fea0003800000 */
.L_x_62:
[----:B------:R-:W-:Y:S01]  /*2790*/  MOV R27, 0x4 ;  /* 0x00000004001b7802 */ /* 0x000fe20000000f00 */
[----:B------:R-:W-:-:S04]  /*27a0*/  FADD R15, R29, R14 ;  /* 0x0000000e1d0f7221 */ /* 0x000fc80000000000 */
[----:B------:R-:W-:-:S07]  /*27b0*/  IMAD.MOV.U32 R29, RZ, RZ, R15 ;  /* 0x000000ffff1d7224 */ /* 0x000fce00078e000f */
[----:B------:R-:W-:Y:S05]  /*27c0*/  WARPSYNC.COLLECTIVE R25, `(.L_x_63) ;  /* 0x0000000019087348 */ /* 0x000fea0003c00000 */
[----:B------:R0:W1:Y:S02]  /*27d0*/  SHFL.BFLY P2, R14, R29, R27, R28 ;  /* 0x0c00001b1d0e7389 */ /* 0x000064000004001c */
[----:B01----:R-:W-:Y:S05]  /*27e0*/  ENDCOLLECTIVE ;  /* 0x000000000000791b */ /* 0x003fea0003800000 */
.L_x_63:
[----:B------:R-:W-:Y:S02]  /*27f0*/  HFMA2 R27, -RZ, RZ, 0, 1.1920928955078125e-07 ;  /* 0x00000002ff1b7431 */ /* 0x000fe400000001ff */
[----:B------:R-:W-:-:S04]  /*2800*/  FADD R26, R15, R14 ;  /* 0x0000000e0f1a7221 */ /* 0x000fc80000000000 */
[----:B------:R-:W-:-:S07]  /*2810*/  IMAD.MOV.U32 R29, RZ, RZ, R26 ;  /* 0x000000ffff1d7224 */ /* 0x000fce00078e001a */
[----:B------:R-:W-:Y:S05]  /*2820*/  WARPSYNC.COLLECTIVE R25, `(.L_x_64) ;  /* 0x0000000019087348 */ /* 0x000fea0003c00000 */
[----:B------:R0:W1:Y:S02]  /*2830*/  SHFL.BFLY P2, R14, R29, R27, R28 ;  /* 0x0c00001b1d0e7389 */ /* 0x000064000004001c */
[----:B01----:R-:W-:Y:S05]  /*2840*/  ENDCOLLECTIVE ;  /* 0x000000000000791b */ /* 0x003fea0003800000 */
.L_x_64:
[----:B------:R-:W-:Y:S01]  /*2850*/  MOV R27, 0x1 ;  /* 0x00000001001b7802 */ /* 0x000fe20000000f00 */
[----:B------:R-:W-:-:S04]  /*2860*/  FADD R26, R26, R14 ;  /* 0x0000000e1a1a7221 */ /* 0x000fc80000000000 */
[----:B------:R-:W-:-:S07]  /*2870*/  IMAD.MOV.U32 R29, RZ, RZ, R26 ;  /* 0x000000ffff1d7224 */ /* 0x000fce00078e001a */
[----:B------:R-:W-:Y:S05]  /*2880*/  WARPSYNC.COLLECTIVE R25, `(.L_x_65) ;  /* 0x0000000019087348 */ /* 0x000fea0003c00000 */
[----:B------:R0:W1:Y:S02]  /*2890*/  SHFL.BFLY P2, R14, R29, R27, R28 ;  /* 0x0c00001b1d0e7389 */ /* 0x000064000004001c */
[----:B01----:R-:W-:Y:S05]  /*28a0*/  ENDCOLLECTIVE ;  /* 0x000000000000791b */ /* 0x003fea0003800000 */
.L_x_65:
[----:B------:R-:W-:Y:S01]  /*28b0*/  IMAD.MOV.U32 R28, RZ, RZ, R14 ;  /* 0x000000ffff1c7224 */ /* 0x000fe200078e000e */
[----:B------:R-:W-:Y:S06]  /*28c0*/  BRA `(.L_x_66) ;  /* 0xffffffec00547947 */ /* 0x000fec000383ffff */
.L_x_67:
[----:B------:R-:W-:-:S00]  /*28d0*/  BRA `(.L_x_67) ;  /* 0xfffffffc00fc7947 */ /* 0x000fc0000383ffff */
[----:B------:R-:W-:-:S00]  /*28e0*/  NOP ;  /* 0x0000000000007918 */ /* 0x000fc00000000000 */
        /* <DEDUP_REMOVED lines=9> */
.L_x_68:


//--------------------- .nv.shared._Z8reduce_kILi32ELi128ELi2ELi8EEviiPfS0_i --------------------------
	.section	.nv.shared._Z8reduce_kILi32ELi128ELi2ELi8EEviiPfS0_i,"aw",@nobits
	.sectionflags	@""
	.align	16
.nv.shared._Z8reduce_kILi32ELi128ELi2ELi8EEviiPfS0_i:
	.zero		1072


//--------------------- .nv.shared.reserved.0     --------------------------
	.section	.nv.shared.reserved.0,"aw",@nobits
	.weak		__nv_reservedSMEM_offset_0_alias
	.size		__nv_reservedSMEM_offset_0_alias, 0, 64
	.other		__nv_reservedSMEM_offset_0_alias,@"STO_CUDA_RESERVED_SHARED STV_DEFAULT"
__nv_reservedSMEM_offset_0_alias:
	.zero		0
	.zero		64


//--------------------- .nv.global                --------------------------
	.section	.nv.global,"aw",@nobits
.nv.global:
	.type		_ZN34_INTERNAL_2debd81e_4_k_cu_5c650d564cuda3std6ranges3__45__cpo9iter_moveE,@object
	.size		_ZN34_INTERNAL_2debd81e_4_k_cu_5c650d564cuda3std6ranges3__45__cpo9iter_moveE,(_ZN34_INTERNAL_2debd81e_4_k_cu_5c650d564cuda3std3__436_GLOBAL__N__2debd81e_4_k_cu_5c650d566ignoreE - _ZN34_INTERNAL_2debd81e_4_k_cu_5c650d564cuda3std6ranges3__45__cpo9iter_moveE)
_ZN34_INTERNAL_2debd81e_4_k_cu_5c650d564cuda3std6ranges3__45__cpo9iter_moveE:
	.zero		1
	.type		_ZN34_INTERNAL_2debd81e_4_k_cu_5c650d564cuda3std3__436_GLOBAL__N__2debd81e_4_k_cu_5c650d566ignoreE,@object
	.size		_ZN34_INTERNAL_2debd81e_4_k_cu_5c650d564cuda3std3__436_GLOBAL__N__2debd81e_4_k_cu_5c650d566ignoreE,(_ZN34_INTERNAL_2debd81e_4_k_cu_5c650d564cuda3std3__45__cpo4cendE - _ZN34_INTERNAL_2debd81e_4_k_cu_5c650d564cuda3std3__436_GLOBAL__N__2debd81e_4_k_cu_5c650d566ignoreE)
_ZN34_INTERNAL_2debd81e_4_k_cu_5c650d564cuda3std3__436_GLOBAL__N__2debd81e_4_k_cu_5c650d566ignoreE:
	.zero		1
	.type		_ZN34_INTERNAL_2debd81e_4_k_cu_5c650d564cuda3std3__45__cpo4cendE,@object
	.size		_ZN34_INTERNAL_2debd81e_4_k_cu_5c650d564cuda3std3__45__cpo4cendE,(_ZN34_INTERNAL_2debd81e_4_k_cu_5c650d564cuda3std3__45__cpo3endE - _ZN34_INTERNAL_2debd81e_4_k_cu_5c650d564cuda3std3__45__cpo4cendE)
_ZN34_INTERNAL_2debd81e_4_k_cu_5c650d564cuda3std3__45__cpo4cendE:
	.zero		1
	.type		_ZN34_INTERNAL_2debd81e_4_k_cu_5c650d564cuda3std3__45__cpo3endE,@object
	.size		_ZN34_INTERNAL_2debd81e_4_k_cu_5c650d564cuda3std3__45__cpo3endE,(_ZN34_INTERNAL_2debd81e_4_k_cu_5c650d564cuda3std3__48in_placeE - _ZN34_INTERNAL_2debd81e_4_k_cu_5c650d564cuda3std3__45__cpo3endE)
_ZN34_INTERNAL_2debd81e_4_k_cu_5c650d564cuda3std3__45__cpo3endE:
	.zero		1
	.type		_ZN34_INTERNAL_2debd81e_4_k_cu_5c650d564cuda3std3__48in_placeE,@object
	.size		_ZN34_INTERNAL_2debd81e_4_k_cu_5c650d564cuda3std3__48in_placeE,(_ZN34_INTERNAL_2debd81e_4_k_cu_5c650d564cuda3std6ranges3__45__cpo7advanceE - _ZN34_INTERNAL_2debd81e_4_k_cu_5c650d564cuda3std3__48in_placeE)
_ZN34_INTERNAL_2debd81e_4_k_cu_5c650d564cuda3std3__48in_placeE:
	.zero		1
	.type		_ZN34_INTERNAL_2debd81e_4_k_cu_5c650d564cuda3std6ranges3__45__cpo7advanceE,@object
	.size		_ZN34_INTERNAL_2debd81e_4_k_cu_5c650d564cuda3std6ranges3__45__cpo7advanceE,(_ZN34_INTERNAL_2debd81e_4_k_cu_5c650d564cuda3std3__45__cpo5beginE - _ZN34_INTERNAL_2debd81e_4_k_cu_5c650d564cuda3std6ranges3__45__cpo7advanceE)
_ZN34_INTERNAL_2debd81e_4_k_cu_5c650d564cuda3std6ranges3__45__cpo7advanceE:
	.zero		1
	.type		_ZN34_INTERNAL_2debd81e_4_k_cu_5c650d564cuda3std3__45__cpo5beginE,@object
	.size		_ZN34_INTERNAL_2debd81e_4_k_cu_5c650d564cuda3std3__45__cpo5beginE,(_ZN34_INTERNAL_2debd81e_4_k_cu_5c650d564cuda3std3__419piecewise_constructE - _ZN34_INTERNAL_2debd81e_4_k_cu_5c650d564cuda3std3__45__cpo5beginE)
_ZN34_INTERNAL_2debd81e_4_k_cu_5c650d564cuda3std3__45__cpo5beginE:
	.zero		1
	.type		_ZN34_INTERNAL_2debd81e_4_k_cu_5c650d564cuda3std3__419piecewise_constructE,@object
	.size		_ZN34_INTERNAL_2debd81e_4_k_cu_5c650d564cuda3std3__419piecewise_constructE,(_ZN34_INTERNAL_2debd81e_4_k_cu_5c650d564cuda3std3__45__cpo6cbeginE - _ZN34_INTERNAL_2debd81e_4_k_cu_5c650d564cuda3std3__419piecewise_constructE)
_ZN34_INTERNAL_2debd81e_4_k_cu_5c650d564cuda3std3__419piecewise_constructE:
	.zero		1
	.type		_ZN34_INTERNAL_2debd81e_4_k_cu_5c650d564cuda3std3__45__cpo6cbeginE,@object
	.size		_ZN34_INTERNAL_2debd81e_4_k_cu_5c650d564cuda3std3__45__cpo6cbeginE,(_ZN34_INTERNAL_2debd81e_4_k_cu_5c650d564cuda3std6ranges3__45__cpo4swapE - _ZN34_INTERNAL_2debd81e_4_k_cu_5c650d564cuda3std3__45__cpo6cbeginE)
_ZN34_INTERNAL_2debd81e_4_k_cu_5c650d564cuda3std3__45__cpo6cbeginE:
	.zero		1
	.type		_ZN34_INTERNAL_2debd81e_4_k_cu_5c650d564cuda3std6ranges3__45__cpo4swapE,@object
	.size		_ZN34_INTERNAL_2debd81e_4_k_cu_5c650d564cuda3std6ranges3__45__cpo4swapE,(.L_7 - _ZN34_INTERNAL_2debd81e_4_k_cu_5c650d564cuda3std6ranges3__45__cpo4swapE)
_ZN34_INTERNAL_2debd81e_4_k_cu_5c650d564cuda3std6ranges3__45__cpo4swapE:
	.zero		1
.L_7:


//--------------------- .nv.constant0._Z8reduce_kILi32ELi128ELi2ELi8EEviiPfS0_i --------------------------
	.section	.nv.constant0._Z8reduce_kILi32ELi128ELi2ELi8EEviiPfS0_i,"a",@progbits
	.sectionflags	@""
	.align	4
.nv.constant0._Z8reduce_kILi32ELi128ELi2ELi8EEviiPfS0_i:
	.zero		924


//--------------------- SYMBOLS --------------------------

	.type		.nv.reservedSmem.offset0,@object
	.size		.nv.reservedSmem.offset0,0x4
	.type		.nv.reservedSmem.cap,@object
	.size		.nv.reservedSmem.cap,0x4
